	.target	sm_90a

	.elftype	@"ET_EXEC"


//--------------------- .note.nv.tkinfo           --------------------------
	.section	.note.nv.tkinfo,"",@"SHT_NOTE"
	.sectionflags	@"SHF_NOTE_NV_TKINFO"
	.tkinfo
        /*0018*/ 	.word	0x00000002
        /*0030*/ 	.string	""
        /*0030*/ 	.string	"ptxas"
        /*0030*/ 	.string	"Cuda compilation tools, release 13.0, V13.0.88"
        /*0030*/ 	.string	"Build cuda_13.0.r13.0/compiler.36424714_0"
        /*0030*/ 	.string	"-arch sm_90a -m 64 "



//--------------------- .note.nv.cuinfo           --------------------------
	.section	.note.nv.cuinfo,"",@"SHT_NOTE"
	.sectionflags	@"SHF_NOTE_NV_CUINFO"
        /*0018*/ 	.short	0x0002
        /*001a*/ 	.short	0x005a
        /*001c*/ 	.short	0x0082
	.zero		2


//--------------------- .nv.info                  --------------------------
	.section	.nv.info,"",@"SHT_CUDA_INFO"
	.align	4


	//----- nvinfo : EIATTR_REGCOUNT
	.align		4
        /*0000*/ 	.byte	0x04, 0x2f
        /*0002*/ 	.short	(.L_15 - .L_14)
	.align		4
.L_14:
        /*0004*/ 	.word	index@(_ZN7cutlass13device_kernelINS_4gemm6kernel13GemmUniversalIN4cute5tupleIJiiiiEEENS1_10collective13CollectiveMmaINS1_34MainloopSm90TmaGmmaWarpSpecializedILi9ENS5_IJNS4_1CILi8EEENSA_ILi1EEESC_EEENS1_32KernelTmaWarpSpecializedPingpongEEENS5_IJNSA_ILi64EEENSA_ILi128EEENSA_ILi32EEEEEEfNS5_IJlSC_lEEEfSK_NS4_8TiledMMAINS4_8MMA_AtomIJNS4_4SM904GMMA30MMA_64x128x8_F32TF32TF32_SS_TNILNSO_7ScaleInE1ELSQ_1EEEEEENS4_6LayoutINS5_IJSC_SC_SC_EEENS5_IJNSA_ILi0EEESV_SV_EEEEENS5_IJNS4_10UnderscoreESY_SY_EEEEENS4_13SM90_TMA_LOADENS4_14ComposedLayoutINS4_7SwizzleILi3ELi4ELi3EEENS4_18smem_ptr_flag_bitsILi32EEENST_INS5_IJSB_SI_EEENS5_IJSI_SC_EEEEEEEvNS4_8identityENS4_23SM90_TMA_LOAD_MULTICASTES1A_vS1B_EENS_8epilogue10collective6detail29Sm90TmaWarpSpecializedAdapterINS1F_15DefaultEpilogueIfSK_SK_NS1E_6thread17LinearCombinationIfLi1EffLNS1J_9ScaleType4KindE0ELNS_15FloatRoundStyleE2EfEENS1_15EpilogueDefaultEEEEEvvEEEEvNT_6ParamsE)
        /*0008*/ 	.word	0x000000a8


	//----- nvinfo : EIATTR_FRAME_SIZE
	.align		4
.L_15:
        /*000c*/ 	.byte	0x04, 0x11
        /*000e*/ 	.short	(.L_17 - .L_16)
	.align		4
.L_16:
        /*0010*/ 	.word	index@(_ZN7cutlass13device_kernelINS_4gemm6kernel13GemmUniversalIN4cute5tupleIJiiiiEEENS1_10collective13CollectiveMmaINS1_34MainloopSm90TmaGmmaWarpSpecializedILi9ENS5_IJNS4_1CILi8EEENSA_ILi1EEESC_EEENS1_32KernelTmaWarpSpecializedPingpongEEENS5_IJNSA_ILi64EEENSA_ILi128EEENSA_ILi32EEEEEEfNS5_IJlSC_lEEEfSK_NS4_8TiledMMAINS4_8MMA_AtomIJNS4_4SM904GMMA30MMA_64x128x8_F32TF32TF32_SS_TNILNSO_7ScaleInE1ELSQ_1EEEEEENS4_6LayoutINS5_IJSC_SC_SC_EEENS5_IJNSA_ILi0EEESV_SV_EEEEENS5_IJNS4_10UnderscoreESY_SY_EEEEENS4_13SM90_TMA_LOADENS4_14ComposedLayoutINS4_7SwizzleILi3ELi4ELi3EEENS4_18smem_ptr_flag_bitsILi32EEENST_INS5_IJSB_SI_EEENS5_IJSI_SC_EEEEEEEvNS4_8identityENS4_23SM90_TMA_LOAD_MULTICASTES1A_vS1B_EENS_8epilogue10collective6detail29Sm90TmaWarpSpecializedAdapterINS1F_15DefaultEpilogueIfSK_SK_NS1E_6thread17LinearCombinationIfLi1EffLNS1J_9ScaleType4KindE0ELNS_15FloatRoundStyleE2EfEENS1_15EpilogueDefaultEEEEEvvEEEEvNT_6ParamsE)
        /*0014*/ 	.word	0x00000008


	//----- nvinfo : EIATTR_MIN_STACK_SIZE
	.align		4
.L_17:
        /*0018*/ 	.byte	0x04, 0x12
        /*001a*/ 	.short	(.L_19 - .L_18)
	.align		4
.L_18:
        /*001c*/ 	.word	index@(_ZN7cutlass13device_kernelINS_4gemm6kernel13GemmUniversalIN4cute5tupleIJiiiiEEENS1_10collective13CollectiveMmaINS1_34MainloopSm90TmaGmmaWarpSpecializedILi9ENS5_IJNS4_1CILi8EEENSA_ILi1EEESC_EEENS1_32KernelTmaWarpSpecializedPingpongEEENS5_IJNSA_ILi64EEENSA_ILi128EEENSA_ILi32EEEEEEfNS5_IJlSC_lEEEfSK_NS4_8TiledMMAINS4_8MMA_AtomIJNS4_4SM904GMMA30MMA_64x128x8_F32TF32TF32_SS_TNILNSO_7ScaleInE1ELSQ_1EEEEEENS4_6LayoutINS5_IJSC_SC_SC_EEENS5_IJNSA_ILi0EEESV_SV_EEEEENS5_IJNS4_10UnderscoreESY_SY_EEEEENS4_13SM90_TMA_LOADENS4_14ComposedLayoutINS4_7SwizzleILi3ELi4ELi3EEENS4_18smem_ptr_flag_bitsILi32EEENST_INS5_IJSB_SI_EEENS5_IJSI_SC_EEEEEEEvNS4_8identityENS4_23SM90_TMA_LOAD_MULTICASTES1A_vS1B_EENS_8epilogue10collective6detail29Sm90TmaWarpSpecializedAdapterINS1F_15DefaultEpilogueIfSK_SK_NS1E_6thread17LinearCombinationIfLi1EffLNS1J_9ScaleType4KindE0ELNS_15FloatRoundStyleE2EfEENS1_15EpilogueDefaultEEEEEvvEEEEvNT_6ParamsE)
        /*0020*/ 	.word	0x00000008
.L_19:


//--------------------- .nv.compat                --------------------------
	.section	.nv.compat,"",@"SHT_CUDA_COMPAT_INFO"
	.align	4
        /*0000*/ 	.byte	0x02, 0x09, 0x01, 0x00, 0x02, 0x02, 0x04, 0x00, 0x02, 0x05, 0x05, 0x00, 0x03, 0x07, 0x01, 0x01
        /*0010*/ 	.byte	0x02, 0x03, 0x01, 0x00, 0x02, 0x06, 0x01, 0x00, 0x04, 0x0b, 0x08, 0x00, 0x00, 0x00, 0x00, 0x00
        /*0020*/ 	.byte	0x00, 0x00, 0x00, 0x00


//--------------------- .nv.info._ZN7cutlass13device_kernelINS_4gemm6kernel13GemmUniversalIN4cute5tupleIJiiiiEEENS1_10collective13CollectiveMmaINS1_34MainloopSm90TmaGmmaWarpSpecializedILi9ENS5_IJNS4_1CILi8EEENSA_ILi1EEESC_EEENS1_32KernelTmaWarpSpecializedPingpongEEENS5_IJNSA_ILi64EEENSA_ILi128EEENSA_ILi32EEEEEEfNS5_IJlSC_lEEEfSK_NS4_8TiledMMAINS4_8MMA_AtomIJNS4_4SM904GMMA30MMA_64x128x8_F32TF32TF32_SS_TNILNSO_7ScaleInE1ELSQ_1EEEEEENS4_6LayoutINS5_IJSC_SC_SC_EEENS5_IJNSA_ILi0EEESV_SV_EEEEENS5_IJNS4_10UnderscoreESY_SY_EEEEENS4_13SM90_TMA_LOADENS4_14ComposedLayoutINS4_7SwizzleILi3ELi4ELi3EEENS4_18smem_ptr_flag_bitsILi32EEENST_INS5_IJSB_SI_EEENS5_IJSI_SC_EEEEEEEvNS4_8identityENS4_23SM90_TMA_LOAD_MULTICASTES1A_vS1B_EENS_8epilogue10collective6detail29Sm90TmaWarpSpecializedAdapterINS1F_15DefaultEpilogueIfSK_SK_NS1E_6thread17LinearCombinationIfLi1EffLNS1J_9ScaleType4KindE0ELNS_15FloatRoundStyleE2EfEENS1_15EpilogueDefaultEEEEEvvEEEEvNT_6ParamsE --------------------------
	.section	.nv.info._ZN7cutlass13device_kernelINS_4gemm6kernel13GemmUniversalIN4cute5tupleIJiiiiEEENS1_10collective13CollectiveMmaINS1_34MainloopSm90TmaGmmaWarpSpecializedILi9ENS5_IJNS4_1CILi8EEENSA_ILi1EEESC_EEENS1_32KernelTmaWarpSpecializedPingpongEEENS5_IJNSA_ILi64EEENSA_ILi128EEENSA_ILi32EEEEEEfNS5_IJlSC_lEEEfSK_NS4_8TiledMMAINS4_8MMA_AtomIJNS4_4SM904GMMA30MMA_64x128x8_F32TF32TF32_SS_TNILNSO_7ScaleInE1ELSQ_1EEEEEENS4_6LayoutINS5_IJSC_SC_SC_EEENS5_IJNSA_ILi0EEESV_SV_EEEEENS5_IJNS4_10UnderscoreESY_SY_EEEEENS4_13SM90_TMA_LOADENS4_14ComposedLayoutINS4_7SwizzleILi3ELi4ELi3EEENS4_18smem_ptr_flag_bitsILi32EEENST_INS5_IJSB_SI_EEENS5_IJSI_SC_EEEEEEEvNS4_8identityENS4_23SM90_TMA_LOAD_MULTICASTES1A_vS1B_EENS_8epilogue10collective6detail29Sm90TmaWarpSpecializedAdapterINS1F_15DefaultEpilogueIfSK_SK_NS1E_6thread17LinearCombinationIfLi1EffLNS1J_9ScaleType4KindE0ELNS_15FloatRoundStyleE2EfEENS1_15EpilogueDefaultEEEEEvvEEEEvNT_6ParamsE,"",@"SHT_CUDA_INFO"
	.sectionflags	@""
	.align	4


	//----- nvinfo : EIATTR_CUDA_API_VERSION
	.align		4
        /*0000*/ 	.byte	0x04, 0x37
        /*0002*/ 	.short	(.L_21 - .L_20)
.L_20:
        /*0004*/ 	.word	0x00000082


	//----- nvinfo : EIATTR_KPARAM_INFO
	.align		4
.L_21:
        /*0008*/ 	.byte	0x04, 0x17
        /*000a*/ 	.short	(.L_23 - .L_22)
.L_22:
        /*000c*/ 	.word	0x00000000
        /*0010*/ 	.short	0x0000
        /*0012*/ 	.short	0x0070
        /*0014*/ 	.byte	0x00, 0xf0, 0x01, 0x10


	//----- nvinfo : EIATTR_SPARSE_MMA_MASK
	.align		4
.L_23:
        /*0018*/ 	.byte	0x03, 0x50
        /*001a*/ 	.short	0x0000


	//----- nvinfo : EIATTR_MAXREG_COUNT
	.align		4
        /*001c*/ 	.byte	0x03, 0x1b
        /*001e*/ 	.short	0x00a8


	//----- nvinfo : EIATTR_NUM_BARRIERS
	.align		4
        /*0020*/ 	.byte	0x02, 0x4c
        /*0022*/ 	.byte	0x01
	.zero		1


	//----- nvinfo : EIATTR_EXTERNS
	.align		4
        /*0024*/ 	.byte	0x04, 0x0f
        /*0026*/ 	.short	(.L_25 - .L_24)


	//   ....[0]....
	.align		4
.L_24:
        /*0028*/ 	.word	index@(__assertfail)


	//----- nvinfo : EIATTR_ANNOTATIONS
	.align		4
.L_25:
        /*002c*/ 	.byte	0x04, 0x55
        /*002e*/ 	.short	(.L_27 - .L_26)


	//   ....[0]....
.L_26:
        /*0030*/ 	.word	0x00000001
        /*0034*/ 	.byte	0x80, 0x0e, 0x00, 0x00, 0x01, 0x00, 0x00, 0x00, 0x30, 0x15, 0x00, 0x00, 0x01, 0x00, 0x00, 0x00
        /*0044*/ 	.byte	0x10, 0x58, 0x00, 0x00, 0x01, 0x00, 0x00, 0x00, 0x40, 0x64, 0x00, 0x00


	//----- nvinfo : EIATTR_MERCURY_ISA_VERSION
	.align		4
.L_27:
        /*0050*/ 	.byte	0x03, 0x5f
        /*0052*/ 	.short	0x0101


	//----- nvinfo : EIATTR_INT_WARP_WIDE_INSTR_OFFSETS
	.align		4
        /*0054*/ 	.byte	0x04, 0x31
        /*0056*/ 	.short	(.L_29 - .L_28)


	//   ....[0]....
.L_28:
        /*0058*/ 	.word	0x00000650


	//   ....[1]....
        /*005c*/ 	.word	0x00000670


	//   ....[2]....
        /*0060*/ 	.word	0x00000740


	//   ....[3]....
        /*0064*/ 	.word	0x000007c0


	//   ....[4]....
        /*0068*/ 	.word	0x000007e0


	//   ....[5]....
        /*006c*/ 	.word	0x000007f0


	//   ....[6]....
        /*0070*/ 	.word	0x00000890


	//   ....[7]....
        /*0074*/ 	.word	0x000008d0


	//   ....[8]....
        /*0078*/ 	.word	0x000021f0


	//----- nvinfo : EIATTR_COOP_GROUP_MASK_REGIDS
	.align		4
.L_29:
        /*007c*/ 	.byte	0x04, 0x29
        /*007e*/ 	.short	(.L_31 - .L_30)


	//   ....[0]....
.L_30:
        /*0080*/ 	.word	0xffffffff


	//   ....[1]....
        /*0084*/ 	.word	0xffffffff


	//   ....[2]....
        /*0088*/ 	.word	0xffffffff


	//   ....[3]....
        /*008c*/ 	.word	0xffffffff


	//   ....[4]....
        /*0090*/ 	.word	0xffffffff


	//   ....[5]....
        /*0094*/ 	.word	0xffffffff


	//   ....[6]....
        /*0098*/ 	.word	0xffffffff


	//----- nvinfo : EIATTR_COOP_GROUP_INSTR_OFFSETS
	.align		4
.L_31:
        /*009c*/ 	.byte	0x04, 0x28
        /*009e*/ 	.short	(.L_33 - .L_32)


	//   ....[0]....
.L_32:
        /*00a0*/ 	.word	0x00000070


	//   ....[1]....
        /*00a4*/ 	.word	0x00000080


	//   ....[2]....
        /*00a8*/ 	.word	0x00000140


	//   ....[3]....
        /*00ac*/ 	.word	0x000003e0


	//   ....[4]....
        /*00b0*/ 	.word	0x00000420


	//   ....[5]....
        /*00b4*/ 	.word	0x00000620


	//   ....[6]....
        /*00b8*/ 	.word	0x00000a30


	//----- nvinfo : EIATTR_REG_RECONFIG
	.align		4
.L_33:
        /*00bc*/ 	.byte	0x01, 0x54
	.zero		2


	//----- nvinfo : EIATTR_SYSCALL_OFFSETS
	.align		4
        /*00c0*/ 	.byte	0x04, 0x46
        /*00c2*/ 	.short	(.L_35 - .L_34)


	//   ....[0]....
.L_34:
        /*00c4*/ 	.word	0x000019a0


	//----- nvinfo : EIATTR_MBARRIER_INSTR_OFFSETS
	.align		4
.L_35:
        /*00c8*/ 	.byte	0x04, 0x39
        /*00ca*/ 	.short	(.L_37 - .L_36)


	//   ....[0]....
.L_36:
        /*00cc*/ 	.word	0x00000290
        /*00d0*/ 	.word	0x000000ff
        /*00d4*/ 	.word	0x00000000
        /*00d8*/ 	.short	0x0100
        /*00da*/ 	.byte	0x08
	.zero		1


	//   ....[1]....
        /*00dc*/ 	.word	0x000002a0
        /*00e0*/ 	.word	0x000000ff
        /*00e4*/ 	.word	0x00000048
        /*00e8*/ 	.short	0x0100
        /*00ea*/ 	.byte	0x08
	.zero		1


	//   ....[2]....
        /*00ec*/ 	.word	0x000002b0
        /*00f0*/ 	.word	0x000000ff
        /*00f4*/ 	.word	0x00000008
        /*00f8*/ 	.short	0x0100
        /*00fa*/ 	.byte	0x08
	.zero		1


	//   ....[3]....
        /*00fc*/ 	.word	0x000002c0
        /*0100*/ 	.word	0x000000ff
        /*0104*/ 	.word	0x00000050
        /*0108*/ 	.short	0x0100
        /*010a*/ 	.byte	0x08
	.zero		1


	//   ....[4]....
        /*010c*/ 	.word	0x000002d0
        /*0110*/ 	.word	0x000000ff
        /*0114*/ 	.word	0x00000010
        /*0118*/ 	.short	0x0100
        /*011a*/ 	.byte	0x08
	.zero		1


	//   ....[5]....
        /*011c*/ 	.word	0x000002e0
        /*0120*/ 	.word	0x000000ff
        /*0124*/ 	.word	0x00000058
        /*0128*/ 	.short	0x0100
        /*012a*/ 	.byte	0x08
	.zero		1


	//   ....[6]....
        /*012c*/ 	.word	0x000002f0
        /*0130*/ 	.word	0x000000ff
        /*0134*/ 	.word	0x00000018
        /*0138*/ 	.short	0x0100
        /*013a*/ 	.byte	0x08
	.zero		1


	//   ....[7]....
        /*013c*/ 	.word	0x00000300
        /*0140*/ 	.word	0x000000ff
        /*0144*/ 	.word	0x00000060
        /*0148*/ 	.short	0x0100
        /*014a*/ 	.byte	0x08
	.zero		1


	//   ....[8]....
        /*014c*/ 	.word	0x00000310
        /*0150*/ 	.word	0x000000ff
        /*0154*/ 	.word	0x00000020
        /*0158*/ 	.short	0x0100
        /*015a*/ 	.byte	0x08
	.zero		1


	//   ....[9]....
        /*015c*/ 	.word	0x00000320
        /*0160*/ 	.word	0x000000ff
        /*0164*/ 	.word	0x00000068
        /*0168*/ 	.short	0x0100
        /*016a*/ 	.byte	0x08
	.zero		1


	//   ....[10]....
        /*016c*/ 	.word	0x00000330
        /*0170*/ 	.word	0x000000ff
        /*0174*/ 	.word	0x00000028
        /*0178*/ 	.short	0x0100
        /*017a*/ 	.byte	0x08
	.zero		1


	//   ....[11]....
        /*017c*/ 	.word	0x00000340
        /*0180*/ 	.word	0x000000ff
        /*0184*/ 	.word	0x00000070
        /*0188*/ 	.short	0x0100
        /*018a*/ 	.byte	0x08
	.zero		1


	//   ....[12]....
        /*018c*/ 	.word	0x00000350
        /*0190*/ 	.word	0x000000ff
        /*0194*/ 	.word	0x00000030
        /*0198*/ 	.short	0x0100
        /*019a*/ 	.byte	0x08
	.zero		1


	//   ....[13]....
        /*019c*/ 	.word	0x00000360
        /*01a0*/ 	.word	0x000000ff
        /*01a4*/ 	.word	0x00000078
        /*01a8*/ 	.short	0x0100
        /*01aa*/ 	.byte	0x08
	.zero		1


	//   ....[14]....
        /*01ac*/ 	.word	0x00000370
        /*01b0*/ 	.word	0x000000ff
        /*01b4*/ 	.word	0x00000038
        /*01b8*/ 	.short	0x0100
        /*01ba*/ 	.byte	0x08
	.zero		1


	//   ....[15]....
        /*01bc*/ 	.word	0x00000380
        /*01c0*/ 	.word	0x000000ff
        /*01c4*/ 	.word	0x00000080
        /*01c8*/ 	.short	0x0100
        /*01ca*/ 	.byte	0x08
	.zero		1


	//   ....[16]....
        /*01cc*/ 	.word	0x00000390
        /*01d0*/ 	.word	0x000000ff
        /*01d4*/ 	.word	0x00000040
        /*01d8*/ 	.short	0x0100
        /*01da*/ 	.byte	0x08
	.zero		1


	//   ....[17]....
        /*01dc*/ 	.word	0x000003a0
        /*01e0*/ 	.word	0x000000ff
        /*01e4*/ 	.word	0x00000088
        /*01e8*/ 	.short	0x0100
        /*01ea*/ 	.byte	0x08
	.zero		1


	//   ....[18]....
        /*01ec*/ 	.word	0x00000900
        /*01f0*/ 	.word	0x000000ff
        /*01f4*/ 	.word	0x000000c0
        /*01f8*/ 	.short	0x0100
        /*01fa*/ 	.byte	0x08
	.zero		1


	//   ....[19]....
        /*01fc*/ 	.word	0x00000990
        /*0200*/ 	.word	0x000000ff
        /*0204*/ 	.word	0x000000c8
        /*0208*/ 	.short	0x0100
        /*020a*/ 	.byte	0x08
	.zero		1


	//   ....[20]....
        /*020c*/ 	.word	0x000009b0
        /*0210*/ 	.word	0x000000ff
        /*0214*/ 	.word	0x000000a0
        /*0218*/ 	.short	0x0100
        /*021a*/ 	.byte	0x09
	.zero		1


	//   ....[21]....
        /*021c*/ 	.word	0x000009c0
        /*0220*/ 	.word	0x000000ff
        /*0224*/ 	.word	0x000000a8
        /*0228*/ 	.short	0x0100
        /*022a*/ 	.byte	0x09
	.zero		1


	//   ....[22]....
        /*022c*/ 	.word	0x000009d0
        /*0230*/ 	.word	0x000000ff
        /*0234*/ 	.word	0x000000b0
        /*0238*/ 	.short	0x0100
        /*023a*/ 	.byte	0x09
	.zero		1


	//   ....[23]....
        /*023c*/ 	.word	0x000009e0
        /*0240*/ 	.word	0x000000ff
        /*0244*/ 	.word	0x000000b8
        /*0248*/ 	.short	0x0100
        /*024a*/ 	.byte	0x09
	.zero		1


	//   ....[24]....
        /*024c*/ 	.word	0x00001860
        /*0250*/ 	.word	0x000000ff
        /*0254*/ 	.word	0xfffffff8
        /*0258*/ 	.short	0x010a
        /*025a*/ 	.byte	0x2b
	.zero		1


	//   ....[25]....
        /*025c*/ 	.word	0x00001a20
        /*0260*/ 	.word	0x00000003
        /*0264*/ 	.word	0x00000000
        /*0268*/ 	.short	0x010a
        /*026a*/ 	.byte	0x3f
	.zero		1


	//   ....[26]....
        /*026c*/ 	.word	0x00001a80
        /*0270*/ 	.word	0x00000003
        /*0274*/ 	.word	0x00000000
        /*0278*/ 	.short	0x010a
        /*027a*/ 	.byte	0x3f
	.zero		1


	//   ....[27]....
        /*027c*/ 	.word	0x00001de0
        /*0280*/ 	.word	0x000000ff
        /*0284*/ 	.word	0x00000000
        /*0288*/ 	.short	0x010a
        /*028a*/ 	.byte	0x04
	.zero		1


	//   ....[28]....
        /*028c*/ 	.word	0x00001e20
        /*0290*/ 	.word	0x000000ff
        /*0294*/ 	.word	0x00000000
        /*0298*/ 	.short	0x010a
        /*029a*/ 	.byte	0x04
	.zero		1


	//   ....[29]....
        /*029c*/ 	.word	0x00002080
        /*02a0*/ 	.word	0x00000005
        /*02a4*/ 	.word	0x00000000
        /*02a8*/ 	.short	0x0101
        /*02aa*/ 	.byte	0x3f
	.zero		1


	//   ....[30]....
        /*02ac*/ 	.word	0x00002190
        /*02b0*/ 	.word	0x00000003
        /*02b4*/ 	.word	0x00000000
        /*02b8*/ 	.short	0x0101
        /*02ba*/ 	.byte	0x2e
	.zero		1


	//   ....[31]....
        /*02bc*/ 	.word	0x00002290
        /*02c0*/ 	.word	0x00000003
        /*02c4*/ 	.word	0x00000000
        /*02c8*/ 	.short	0x0101
        /*02ca*/ 	.byte	0x3f
	.zero		1


	//   ....[32]....
        /*02cc*/ 	.word	0x00002310
        /*02d0*/ 	.word	0x000000ff
        /*02d4*/ 	.word	0x00000008
        /*02d8*/ 	.short	0x010a
        /*02da*/ 	.byte	0x2b
	.zero		1


	//   ....[33]....
        /*02dc*/ 	.word	0x00005850
        /*02e0*/ 	.word	0x00000000
        /*02e4*/ 	.word	0x00000000
        /*02e8*/ 	.short	0x0101
        /*02ea*/ 	.byte	0x2e
	.zero		1


	//   ....[34]....
        /*02ec*/ 	.word	0x00006190
        /*02f0*/ 	.word	0x0000000d
        /*02f4*/ 	.word	0x00000048
        /*02f8*/ 	.short	0x010a
        /*02fa*/ 	.byte	0x3f
	.zero		1


	//   ....[35]....
        /*02fc*/ 	.word	0x00006570
        /*0300*/ 	.word	0x00000006
        /*0304*/ 	.word	0x000000c8
        /*0308*/ 	.short	0x0101
        /*030a*/ 	.byte	0x3f
	.zero		1


	//   ....[36]....
        /*030c*/ 	.word	0x00006ca0
        /*0310*/ 	.word	0x00000007
        /*0314*/ 	.word	0x00000000
        /*0318*/ 	.short	0x010a
        /*031a*/ 	.byte	0x3f
	.zero		1


	//   ....[37]....
        /*031c*/ 	.word	0x00006d20
        /*0320*/ 	.word	0x00000006
        /*0324*/ 	.word	0x00000000
        /*0328*/ 	.short	0x010a
        /*032a*/ 	.byte	0x3f
	.zero		1


	//   ....[38]....
        /*032c*/ 	.word	0x00006db0
        /*0330*/ 	.word	0x00000007
        /*0334*/ 	.word	0x00000000
        /*0338*/ 	.short	0x010a
        /*033a*/ 	.byte	0x3f
	.zero		1


	//   ....[39]....
        /*033c*/ 	.word	0x00006e40
        /*0340*/ 	.word	0x00000006
        /*0344*/ 	.word	0x00000000
        /*0348*/ 	.short	0x010a
        /*034a*/ 	.byte	0x3f
	.zero		1


	//   ....[40]....
        /*034c*/ 	.word	0x00006ed0
        /*0350*/ 	.word	0x00000007
        /*0354*/ 	.word	0x00000000
        /*0358*/ 	.short	0x010a
        /*035a*/ 	.byte	0x3f
	.zero		1


	//   ....[41]....
        /*035c*/ 	.word	0x00006f60
        /*0360*/ 	.word	0x00000006
        /*0364*/ 	.word	0x00000000
        /*0368*/ 	.short	0x010a
        /*036a*/ 	.byte	0x3f
	.zero		1


	//   ....[42]....
        /*036c*/ 	.word	0x00006ff0
        /*0370*/ 	.word	0x00000007
        /*0374*/ 	.word	0x00000000
        /*0378*/ 	.short	0x010a
        /*037a*/ 	.byte	0x3f
	.zero		1


	//   ....[43]....
        /*037c*/ 	.word	0x00007080
        /*0380*/ 	.word	0x00000006
        /*0384*/ 	.word	0x00000000
        /*0388*/ 	.short	0x010a
        /*038a*/ 	.byte	0x3f
	.zero		1


	//   ....[44]....
        /*038c*/ 	.word	0x00007110
        /*0390*/ 	.word	0x00000005
        /*0394*/ 	.word	0x00000000
        /*0398*/ 	.short	0x010a
        /*039a*/ 	.byte	0x3f
	.zero		1


	//   ....[45]....
        /*039c*/ 	.word	0x00007180
        /*03a0*/ 	.word	0x00000003
        /*03a4*/ 	.word	0xfffffff8
        /*03a8*/ 	.short	0x010a
        /*03aa*/ 	.byte	0x3f
	.zero		1


	//   ....[46]....
        /*03ac*/ 	.word	0x000071d0
        /*03b0*/ 	.word	0x00000003
        /*03b4*/ 	.word	0x00000000
        /*03b8*/ 	.short	0x010a
        /*03ba*/ 	.byte	0x3f
	.zero		1


	//   ....[47]....
        /*03bc*/ 	.word	0x00007230
        /*03c0*/ 	.word	0x00000005
        /*03c4*/ 	.word	0x00000000
        /*03c8*/ 	.short	0x010a
        /*03ca*/ 	.byte	0x3f
	.zero		1


	//   ....[48]....
        /*03cc*/ 	.word	0x00007290
        /*03d0*/ 	.word	0x00000003
        /*03d4*/ 	.word	0x00000008
        /*03d8*/ 	.short	0x010a
        /*03da*/ 	.byte	0x3f
	.zero		1


	//   ....[49]....
        /*03dc*/ 	.word	0x00007360
        /*03e0*/ 	.word	0x0000000d
        /*03e4*/ 	.word	0x00000048
        /*03e8*/ 	.short	0x010a
        /*03ea*/ 	.byte	0x3f
	.zero		1


	//   ....[50]....
        /*03ec*/ 	.word	0x00007430
        /*03f0*/ 	.word	0x00000007
        /*03f4*/ 	.word	0x00000000
        /*03f8*/ 	.short	0x010a
        /*03fa*/ 	.byte	0x3f
	.zero		1


	//   ....[51]....
        /*03fc*/ 	.word	0x00007480
        /*0400*/ 	.word	0x00000006
        /*0404*/ 	.word	0x00000000
        /*0408*/ 	.short	0x010a
        /*040a*/ 	.byte	0x3f
	.zero		1


	//   ....[52]....
        /*040c*/ 	.word	0x000074d0
        /*0410*/ 	.word	0x00000007
        /*0414*/ 	.word	0x00000000
        /*0418*/ 	.short	0x010a
        /*041a*/ 	.byte	0x3f
	.zero		1


	//   ....[53]....
        /*041c*/ 	.word	0x00007520
        /*0420*/ 	.word	0x00000006
        /*0424*/ 	.word	0x00000000
        /*0428*/ 	.short	0x010a
        /*042a*/ 	.byte	0x3f
	.zero		1


	//   ....[54]....
        /*042c*/ 	.word	0x00007570
        /*0430*/ 	.word	0x00000007
        /*0434*/ 	.word	0x00000000
        /*0438*/ 	.short	0x010a
        /*043a*/ 	.byte	0x3f
	.zero		1


	//   ....[55]....
        /*043c*/ 	.word	0x000075c0
        /*0440*/ 	.word	0x00000006
        /*0444*/ 	.word	0x00000000
        /*0448*/ 	.short	0x010a
        /*044a*/ 	.byte	0x3f
	.zero		1


	//   ....[56]....
        /*044c*/ 	.word	0x00007610
        /*0450*/ 	.word	0x00000007
        /*0454*/ 	.word	0x00000000
        /*0458*/ 	.short	0x010a
        /*045a*/ 	.byte	0x3f
	.zero		1


	//   ....[57]....
        /*045c*/ 	.word	0x00007660
        /*0460*/ 	.word	0x00000006
        /*0464*/ 	.word	0x00000000
        /*0468*/ 	.short	0x010a
        /*046a*/ 	.byte	0x3f
	.zero		1


	//----- nvinfo : EIATTR_NUM_MBARRIERS
	.align		4
.L_37:
        /*046c*/ 	.byte	0x03, 0x38
        /*046e*/ 	.short	0x0018


	//----- nvinfo : EIATTR_EXIT_INSTR_OFFSETS
	.align		4
        /*0470*/ 	.byte	0x04, 0x1c
        /*0472*/ 	.short	(.L_39 - .L_38)


	//   ....[0]....
.L_38:
        /*0474*/ 	.word	0x000014c0


	//   ....[1]....
        /*0478*/ 	.word	0x00001520


	//   ....[2]....
        /*047c*/ 	.word	0x00005e70


	//   ....[3]....
        /*0480*/ 	.word	0x00005ea0


	//   ....[4]....
        /*0484*/ 	.word	0x00007160


	//----- nvinfo : EIATTR_MAX_THREADS
	.align		4
.L_39:
        /*0488*/ 	.byte	0x04, 0x05
        /*048a*/ 	.short	(.L_41 - .L_40)
.L_40:
        /*048c*/ 	.word	0x00000180
        /*0490*/ 	.word	0x00000001
        /*0494*/ 	.word	0x00000001


	//----- nvinfo : EIATTR_CRS_STACK_SIZE
	.align		4
.L_41:
        /*0498*/ 	.byte	0x04, 0x1e
        /*049a*/ 	.short	(.L_43 - .L_42)
.L_42:
        /*049c*/ 	.word	0x00000000


	//----- nvinfo : EIATTR_CBANK_PARAM_SIZE
	.align		4
.L_43:
        /*04a0*/ 	.byte	0x03, 0x19
        /*04a2*/ 	.short	0x0470


	//----- nvinfo : EIATTR_PARAM_CBANK
	.align		4
        /*04a4*/ 	.byte	0x04, 0x0a
        /*04a6*/ 	.short	(.L_45 - .L_44)
	.align		4
.L_44:
        /*04a8*/ 	.word	index@(.nv.constant0._ZN7cutlass13device_kernelINS_4gemm6kernel13GemmUniversalIN4cute5tupleIJiiiiEEENS1_10collective13CollectiveMmaINS1_34MainloopSm90TmaGmmaWarpSpecializedILi9ENS5_IJNS4_1CILi8EEENSA_ILi1EEESC_EEENS1_32KernelTmaWarpSpecializedPingpongEEENS5_IJNSA_ILi64EEENSA_ILi128EEENSA_ILi32EEEEEEfNS5_IJlSC_lEEEfSK_NS4_8TiledMMAINS4_8MMA_AtomIJNS4_4SM904GMMA30MMA_64x128x8_F32TF32TF32_SS_TNILNSO_7ScaleInE1ELSQ_1EEEEEENS4_6LayoutINS5_IJSC_SC_SC_EEENS5_IJNSA_ILi0EEESV_SV_EEEEENS5_IJNS4_10UnderscoreESY_SY_EEEEENS4_13SM90_TMA_LOADENS4_14ComposedLayoutINS4_7SwizzleILi3ELi4ELi3EEENS4_18smem_ptr_flag_bitsILi32EEENST_INS5_IJSB_SI_EEENS5_IJSI_SC_EEEEEEEvNS4_8identityENS4_23SM90_TMA_LOAD_MULTICASTES1A_vS1B_EENS_8epilogue10collective6detail29Sm90TmaWarpSpecializedAdapterINS1F_15DefaultEpilogueIfSK_SK_NS1E_6thread17LinearCombinationIfLi1EffLNS1J_9ScaleType4KindE0ELNS_15FloatRoundStyleE2EfEENS1_15EpilogueDefaultEEEEEvvEEEEvNT_6ParamsE)
        /*04ac*/ 	.short	0x0210
        /*04ae*/ 	.short	0x0470


	//----- nvinfo : EIATTR_SW_WAR
	.align		4
.L_45:
        /*04b0*/ 	.byte	0x04, 0x36
        /*04b2*/ 	.short	(.L_47 - .L_46)
.L_46:
        /*04b4*/ 	.word	0x00000008
.L_47:


//--------------------- .nv.callgraph             --------------------------
	.section	.nv.callgraph,"",@"SHT_CUDA_CALLGRAPH"
	.align	4
	.sectionentsize	8
	.align		4
        /*0000*/ 	.word	0x00000000
	.align		4
        /*0004*/ 	.word	0xffffffff
	.align		4
        /*0008*/ 	.word	index@(_ZN7cutlass13device_kernelINS_4gemm6kernel13GemmUniversalIN4cute5tupleIJiiiiEEENS1_10collective13CollectiveMmaINS1_34MainloopSm90TmaGmmaWarpSpecializedILi9ENS5_IJNS4_1CILi8EEENSA_ILi1EEESC_EEENS1_32KernelTmaWarpSpecializedPingpongEEENS5_IJNSA_ILi64EEENSA_ILi128EEENSA_ILi32EEEEEEfNS5_IJlSC_lEEEfSK_NS4_8TiledMMAINS4_8MMA_AtomIJNS4_4SM904GMMA30MMA_64x128x8_F32TF32TF32_SS_TNILNSO_7ScaleInE1ELSQ_1EEEEEENS4_6LayoutINS5_IJSC_SC_SC_EEENS5_IJNSA_ILi0EEESV_SV_EEEEENS5_IJNS4_10UnderscoreESY_SY_EEEEENS4_13SM90_TMA_LOADENS4_14ComposedLayoutINS4_7SwizzleILi3ELi4ELi3EEENS4_18smem_ptr_flag_bitsILi32EEENST_INS5_IJSB_SI_EEENS5_IJSI_SC_EEEEEEEvNS4_8identityENS4_23SM90_TMA_LOAD_MULTICASTES1A_vS1B_EENS_8epilogue10collective6detail29Sm90TmaWarpSpecializedAdapterINS1F_15DefaultEpilogueIfSK_SK_NS1E_6thread17LinearCombinationIfLi1EffLNS1J_9ScaleType4KindE0ELNS_15FloatRoundStyleE2EfEENS1_15EpilogueDefaultEEEEEvvEEEEvNT_6ParamsE)
	.align		4
        /*000c*/ 	.word	index@(__assertfail)
	.align		4
        /*0010*/ 	.word	0x00000000
	.align		4
        /*0014*/ 	.word	0xfffffffe
	.align		4
        /*0018*/ 	.word	0x00000000
	.align		4
        /*001c*/ 	.word	0xfffffffd
	.align		4
        /*0020*/ 	.word	0x00000000
	.align		4
        /*0024*/ 	.word	0xfffffffc


//--------------------- .nv.constant4             --------------------------
	.section	.nv.constant4,"a",@progbits
	.align	8
	.align		8
.nv.constant4:
        /*0000*/ 	.dword	__assertfail
	.align		8
        /*0008*/ 	.dword	__unnamed_1
	.align		8
        /*0010*/ 	.dword	_ZN40_INTERNAL_a7ecf646_4_k_cu_fb434970_199604cuda3std3__45__cpo5beginE
	.align		8
        /*0018*/ 	.dword	_ZN40_INTERNAL_a7ecf646_4_k_cu_fb434970_199604cuda3std3__45__cpo3endE
	.align		8
        /*0020*/ 	.dword	_ZN40_INTERNAL_a7ecf646_4_k_cu_fb434970_199604cuda3std3__45__cpo6cbeginE
	.align		8
        /*0028*/ 	.dword	_ZN40_INTERNAL_a7ecf646_4_k_cu_fb434970_199604cuda3std3__45__cpo4cendE
	.align		8
        /*0030*/ 	.dword	_ZN40_INTERNAL_a7ecf646_4_k_cu_fb434970_199604cuda3std3__442_GLOBAL__N__a7ecf646_4_k_cu_fb434970_199606ignoreE
	.align		8
        /*0038*/ 	.dword	_ZN40_INTERNAL_a7ecf646_4_k_cu_fb434970_199604cuda3std3__419piecewise_constructE
	.align		8
        /*0040*/ 	.dword	_ZN40_INTERNAL_a7ecf646_4_k_cu_fb434970_199604cuda3std3__48in_placeE
	.align		8
        /*0048*/ 	.dword	_ZN40_INTERNAL_a7ecf646_4_k_cu_fb434970_199604cuda3std6ranges3__45__cpo4swapE
	.align		8
        /*0050*/ 	.dword	_ZN40_INTERNAL_a7ecf646_4_k_cu_fb434970_199604cuda3std6ranges3__45__cpo9iter_moveE
	.align		8
        /*0058*/ 	.dword	_ZN40_INTERNAL_a7ecf646_4_k_cu_fb434970_199604cute7productE
	.align		8
        /*0060*/ 	.dword	_ZN40_INTERNAL_a7ecf646_4_k_cu_fb434970_199604cute1_E
	.align		8
        /*0068*/ 	.dword	$str$22
	.align		8
        /*0070*/ 	.dword	$str$23


//--------------------- .text._ZN7cutlass13device_kernelINS_4gemm6kernel13GemmUniversalIN4cute5tupleIJiiiiEEENS1_10collective13CollectiveMmaINS1_34MainloopSm90TmaGmmaWarpSpecializedILi9ENS5_IJNS4_1CILi8EEENSA_ILi1EEESC_EEENS1_32KernelTmaWarpSpecializedPingpongEEENS5_IJNSA_ILi64EEENSA_ILi128EEENSA_ILi32EEEEEEfNS5_IJlSC_lEEEfSK_NS4_8TiledMMAINS4_8MMA_AtomIJNS4_4SM904GMMA30MMA_64x128x8_F32TF32TF32_SS_TNILNSO_7ScaleInE1ELSQ_1EEEEEENS4_6LayoutINS5_IJSC_SC_SC_EEENS5_IJNSA_ILi0EEESV_SV_EEEEENS5_IJNS4_10UnderscoreESY_SY_EEEEENS4_13SM90_TMA_LOADENS4_14ComposedLayoutINS4_7SwizzleILi3ELi4ELi3EEENS4_18smem_ptr_flag_bitsILi32EEENST_INS5_IJSB_SI_EEENS5_IJSI_SC_EEEEEEEvNS4_8identityENS4_23SM90_TMA_LOAD_MULTICASTES1A_vS1B_EENS_8epilogue10collective6detail29Sm90TmaWarpSpecializedAdapterINS1F_15DefaultEpilogueIfSK_SK_NS1E_6thread17LinearCombinationIfLi1EffLNS1J_9ScaleType4KindE0ELNS_15FloatRoundStyleE2EfEENS1_15EpilogueDefaultEEEEEvvEEEEvNT_6ParamsE --------------------------
	.section	.text._ZN7cutlass13device_kernelINS_4gemm6kernel13GemmUniversalIN4cute5tupleIJiiiiEEENS1_10collective13CollectiveMmaINS1_34MainloopSm90TmaGmmaWarpSpecializedILi9ENS5_IJNS4_1CILi8EEENSA_ILi1EEESC_EEENS1_32KernelTmaWarpSpecializedPingpongEEENS5_IJNSA_ILi64EEENSA_ILi128EEENSA_ILi32EEEEEEfNS5_IJlSC_lEEEfSK_NS4_8TiledMMAINS4_8MMA_AtomIJNS4_4SM904GMMA30MMA_64x128x8_F32TF32TF32_SS_TNILNSO_7ScaleInE1ELSQ_1EEEEEENS4_6LayoutINS5_IJSC_SC_SC_EEENS5_IJNSA_ILi0EEESV_SV_EEEEENS5_IJNS4_10UnderscoreESY_SY_EEEEENS4_13SM90_TMA_LOADENS4_14ComposedLayoutINS4_7SwizzleILi3ELi4ELi3EEENS4_18smem_ptr_flag_bitsILi32EEENST_INS5_IJSB_SI_EEENS5_IJSI_SC_EEEEEEEvNS4_8identityENS4_23SM90_TMA_LOAD_MULTICASTES1A_vS1B_EENS_8epilogue10collective6detail29Sm90TmaWarpSpecializedAdapterINS1F_15DefaultEpilogueIfSK_SK_NS1E_6thread17LinearCombinationIfLi1EffLNS1J_9ScaleType4KindE0ELNS_15FloatRoundStyleE2EfEENS1_15EpilogueDefaultEEEEEvvEEEEvNT_6ParamsE,"ax",@progbits
	.align	128
.text._ZN7cutlass13device_kernelINS_4gemm6kernel13GemmUniversalIN4cute5tupleIJiiiiEEENS1_10collective13CollectiveMmaINS1_34MainloopSm90TmaGmmaWarpSpecializedILi9ENS5_IJNS4_1CILi8EEENSA_ILi1EEESC_EEENS1_32KernelTmaWarpSpecializedPingpongEEENS5_IJNSA_ILi64EEENSA_ILi128EEENSA_ILi32EEEEEEfNS5_IJlSC_lEEEfSK_NS4_8TiledMMAINS4_8MMA_AtomIJNS4_4SM904GMMA30MMA_64x128x8_F32TF32TF32_SS_TNILNSO_7ScaleInE1ELSQ_1EEEEEENS4_6LayoutINS5_IJSC_SC_SC_EEENS5_IJNSA_ILi0EEESV_SV_EEEEENS5_IJNS4_10UnderscoreESY_SY_EEEEENS4_13SM90_TMA_LOADENS4_14ComposedLayoutINS4_7SwizzleILi3ELi4ELi3EEENS4_18smem_ptr_flag_bitsILi32EEENST_INS5_IJSB_SI_EEENS5_IJSI_SC_EEEEEEEvNS4_8identityENS4_23SM90_TMA_LOAD_MULTICASTES1A_vS1B_EENS_8epilogue10collective6detail29Sm90TmaWarpSpecializedAdapterINS1F_15DefaultEpilogueIfSK_SK_NS1E_6thread17LinearCombinationIfLi1EffLNS1J_9ScaleType4KindE0ELNS_15FloatRoundStyleE2EfEENS1_15EpilogueDefaultEEEEEvvEEEEvNT_6ParamsE:
        .type           _ZN7cutlass13device_kernelINS_4gemm6kernel13GemmUniversalIN4cute5tupleIJiiiiEEENS1_10collective13CollectiveMmaINS1_34MainloopSm90TmaGmmaWarpSpecializedILi9ENS5_IJNS4_1CILi8EEENSA_ILi1EEESC_EEENS1_32KernelTmaWarpSpecializedPingpongEEENS5_IJNSA_ILi64EEENSA_ILi128EEENSA_ILi32EEEEEEfNS5_IJlSC_lEEEfSK_NS4_8TiledMMAINS4_8MMA_AtomIJNS4_4SM904GMMA30MMA_64x128x8_F32TF32TF32_SS_TNILNSO_7ScaleInE1ELSQ_1EEEEEENS4_6LayoutINS5_IJSC_SC_SC_EEENS5_IJNSA_ILi0EEESV_SV_EEEEENS5_IJNS4_10UnderscoreESY_SY_EEEEENS4_13SM90_TMA_LOADENS4_14ComposedLayoutINS4_7SwizzleILi3ELi4ELi3EEENS4_18smem_ptr_flag_bitsILi32EEENST_INS5_IJSB_SI_EEENS5_IJSI_SC_EEEEEEEvNS4_8identityENS4_23SM90_TMA_LOAD_MULTICASTES1A_vS1B_EENS_8epilogue10collective6detail29Sm90TmaWarpSpecializedAdapterINS1F_15DefaultEpilogueIfSK_SK_NS1E_6thread17LinearCombinationIfLi1EffLNS1J_9ScaleType4KindE0ELNS_15FloatRoundStyleE2EfEENS1_15EpilogueDefaultEEEEEvvEEEEvNT_6ParamsE,@function
        .size           _ZN7cutlass13device_kernelINS_4gemm6kernel13GemmUniversalIN4cute5tupleIJiiiiEEENS1_10collective13CollectiveMmaINS1_34MainloopSm90TmaGmmaWarpSpecializedILi9ENS5_IJNS4_1CILi8EEENSA_ILi1EEESC_EEENS1_32KernelTmaWarpSpecializedPingpongEEENS5_IJNSA_ILi64EEENSA_ILi128EEENSA_ILi32EEEEEEfNS5_IJlSC_lEEEfSK_NS4_8TiledMMAINS4_8MMA_AtomIJNS4_4SM904GMMA30MMA_64x128x8_F32TF32TF32_SS_TNILNSO_7ScaleInE1ELSQ_1EEEEEENS4_6LayoutINS5_IJSC_SC_SC_EEENS5_IJNSA_ILi0EEESV_SV_EEEEENS5_IJNS4_10UnderscoreESY_SY_EEEEENS4_13SM90_TMA_LOADENS4_14ComposedLayoutINS4_7SwizzleILi3ELi4ELi3EEENS4_18smem_ptr_flag_bitsILi32EEENST_INS5_IJSB_SI_EEENS5_IJSI_SC_EEEEEEEvNS4_8identityENS4_23SM90_TMA_LOAD_MULTICASTES1A_vS1B_EENS_8epilogue10collective6detail29Sm90TmaWarpSpecializedAdapterINS1F_15DefaultEpilogueIfSK_SK_NS1E_6thread17LinearCombinationIfLi1EffLNS1J_9ScaleType4KindE0ELNS_15FloatRoundStyleE2EfEENS1_15EpilogueDefaultEEEEEvvEEEEvNT_6ParamsE,(.L_x_212 - _ZN7cutlass13device_kernelINS_4gemm6kernel13GemmUniversalIN4cute5tupleIJiiiiEEENS1_10collective13CollectiveMmaINS1_34MainloopSm90TmaGmmaWarpSpecializedILi9ENS5_IJNS4_1CILi8EEENSA_ILi1EEESC_EEENS1_32KernelTmaWarpSpecializedPingpongEEENS5_IJNSA_ILi64EEENSA_ILi128EEENSA_ILi32EEEEEEfNS5_IJlSC_lEEEfSK_NS4_8TiledMMAINS4_8MMA_AtomIJNS4_4SM904GMMA30MMA_64x128x8_F32TF32TF32_SS_TNILNSO_7ScaleInE1ELSQ_1EEEEEENS4_6LayoutINS5_IJSC_SC_SC_EEENS5_IJNSA_ILi0EEESV_SV_EEEEENS5_IJNS4_10UnderscoreESY_SY_EEEEENS4_13SM90_TMA_LOADENS4_14ComposedLayoutINS4_7SwizzleILi3ELi4ELi3EEENS4_18smem_ptr_flag_bitsILi32EEENST_INS5_IJSB_SI_EEENS5_IJSI_SC_EEEEEEEvNS4_8identityENS4_23SM90_TMA_LOAD_MULTICASTES1A_vS1B_EENS_8epilogue10collective6detail29Sm90TmaWarpSpecializedAdapterINS1F_15DefaultEpilogueIfSK_SK_NS1E_6thread17LinearCombinationIfLi1EffLNS1J_9ScaleType4KindE0ELNS_15FloatRoundStyleE2EfEENS1_15EpilogueDefaultEEEEEvvEEEEvNT_6ParamsE)
        .other          _ZN7cutlass13device_kernelINS_4gemm6kernel13GemmUniversalIN4cute5tupleIJiiiiEEENS1_10collective13CollectiveMmaINS1_34MainloopSm90TmaGmmaWarpSpecializedILi9ENS5_IJNS4_1CILi8EEENSA_ILi1EEESC_EEENS1_32KernelTmaWarpSpecializedPingpongEEENS5_IJNSA_ILi64EEENSA_ILi128EEENSA_ILi32EEEEEEfNS5_IJlSC_lEEEfSK_NS4_8TiledMMAINS4_8MMA_AtomIJNS4_4SM904GMMA30MMA_64x128x8_F32TF32TF32_SS_TNILNSO_7ScaleInE1ELSQ_1EEEEEENS4_6LayoutINS5_IJSC_SC_SC_EEENS5_IJNSA_ILi0EEESV_SV_EEEEENS5_IJNS4_10UnderscoreESY_SY_EEEEENS4_13SM90_TMA_LOADENS4_14ComposedLayoutINS4_7SwizzleILi3ELi4ELi3EEENS4_18smem_ptr_flag_bitsILi32EEENST_INS5_IJSB_SI_EEENS5_IJSI_SC_EEEEEEEvNS4_8identityENS4_23SM90_TMA_LOAD_MULTICASTES1A_vS1B_EENS_8epilogue10collective6detail29Sm90TmaWarpSpecializedAdapterINS1F_15DefaultEpilogueIfSK_SK_NS1E_6thread17LinearCombinationIfLi1EffLNS1J_9ScaleType4KindE0ELNS_15FloatRoundStyleE2EfEENS1_15EpilogueDefaultEEEEEvvEEEEvNT_6ParamsE,@"STO_CUDA_ENTRY STV_DEFAULT"
_ZN7cutlass13device_kernelINS_4gemm6kernel13GemmUniversalIN4cute5tupleIJiiiiEEENS1_10collective13CollectiveMmaINS1_34MainloopSm90TmaGmmaWarpSpecializedILi9ENS5_IJNS4_1CILi8EEENSA_ILi1EEESC_EEENS1_32KernelTmaWarpSpecializedPingpongEEENS5_IJNSA_ILi64EEENSA_ILi128EEENSA_ILi32EEEEEEfNS5_IJlSC_lEEEfSK_NS4_8TiledMMAINS4_8MMA_AtomIJNS4_4SM904GMMA30MMA_64x128x8_F32TF32TF32_SS_TNILNSO_7ScaleInE1ELSQ_1EEEEEENS4_6LayoutINS5_IJSC_SC_SC_EEENS5_IJNSA_ILi0EEESV_SV_EEEEENS5_IJNS4_10UnderscoreESY_SY_EEEEENS4_13SM90_TMA_LOADENS4_14ComposedLayoutINS4_7SwizzleILi3ELi4ELi3EEENS4_18smem_ptr_flag_bitsILi32EEENST_INS5_IJSB_SI_EEENS5_IJSI_SC_EEEEEEEvNS4_8identityENS4_23SM90_TMA_LOAD_MULTICASTES1A_vS1B_EENS_8epilogue10collective6detail29Sm90TmaWarpSpecializedAdapterINS1F_15DefaultEpilogueIfSK_SK_NS1E_6thread17LinearCombinationIfLi1EffLNS1J_9ScaleType4KindE0ELNS_15FloatRoundStyleE2EfEENS1_15EpilogueDefaultEEEEEvvEEEEvNT_6ParamsE:
[----:B------:R-:W0:Y:S02]  /*0000*/  LDC R1, c[0x0][0x28] ;  /* 0x00000a00ff017b82 */ /* 0x000e240000000800 */
[----:B0-----:R-:W-:Y:S01]  /*0010*/  VIADD R1, R1, 0xfffffff8 ;  /* 0xfffffff801017836 */ /* 0x001fe20000000000 */
[----:B------:R-:W0:Y:S01]  /*0020*/  S2R R4, SR_TID.X ;  /* 0x0000000000047919 */ /* 0x000e220000002100 */
[----:B------:R-:W-:Y:S01]  /*0030*/  ELECT P0, URZ, PT ;  /* 0x00000000003f782f */ /* 0x000fe20003800000 */
[----:B------:R-:W-:Y:S01]  /*0040*/  BSSY B0, `(.L_x_0) ;  /* 0x000000f000007945 */ /* 0x000fe20003800000 */
[--C-:B0-----:R-:W-:Y:S02]  /*0050*/  SHF.R.U32.HI R0, RZ, 0x5, R4.reuse ;  /* 0x00000005ff007819 */ /* 0x101fe40000011604 */
[----:B------:R-:W-:-:S03]  /*0060*/  SHF.R.U32.HI R7, RZ, 0x7, R4 ;  /* 0x00000007ff077819 */ /* 0x000fc60000011604 */
[----:B------:R-:W0:Y:S04]  /*0070*/  SHFL.IDX PT, R2, R0, RZ, 0x1f ;  /* 0x00001fff00027589 */ /* 0x000e2800000e0000 */
[----:B------:R1:W2:Y:S01]  /*0080*/  SHFL.IDX PT, R10, R7, RZ, 0x1f ;  /* 0x00001fff070a7589 */ /* 0x0002a200000e0000 */
[----:B0-----:R-:W-:-:S13]  /*0090*/  ISETP.NE.OR P0, PT, R2, RZ, !P0 ;  /* 0x000000ff0200720c */ /* 0x001fda0004705670 */
[----:B-12---:R-:W-:Y:S05]  /*00a0*/  @P0 BRA `(.L_x_1) ;  /* 0x0000000000200947 */ /* 0x006fea0003800000 */
[----:B------:R-:W-:Y:S02]  /*00b0*/  ULDC.64 UR4, c[0x0][0x198] ;  /* 0x0000660000047ab9 */ /* 0x000fe40000000a00 */
[----:B------:R-:W-:Y:S02]  /*00c0*/  UIADD3 UR6, UP0, UR4, 0xf0, URZ ;  /* 0x000000f004067890 */ /* 0x000fe4000ff1e03f */
[----:B------:R-:W-:Y:S02]  /*00d0*/  UIADD3 UR4, UP1, UR4, 0x1f0, URZ ;  /* 0x000001f004047890 */ /* 0x000fe4000ff3e03f */
[----:B------:R-:W-:Y:S02]  /*00e0*/  UIADD3.X UR7, URZ, UR5, URZ, UP0, !UPT ;  /* 0x000000053f077290 */ /* 0x000fe400087fe43f */
[----:B------:R-:W-:-:S07]  /*00f0*/  UIADD3.X UR5, URZ, UR5, URZ, UP1, !UPT ;  /* 0x000000053f057290 */ /* 0x000fce0008ffe43f */
[----:B------:R0:W-:Y:S02]  /*0100*/  UTMACCTL.PF [UR6] ;  /* 0x00000000060079b9 */ /* 0x0001e40008040000 */
[----:B------:R0:W-:Y:S02]  /*0110*/  UTMACCTL.PF [UR4] ;  /* 0x00000000040079b9 */ /* 0x0001e40008040000 */
[----:B0-----:R-:W-:Y:S01]  /*0120*/  NOP ;  /* 0x0000000000007918 */ /* 0x001fe20000000000 */
.L_x_1:
[----:B------:R-:W-:Y:S05]  /*0130*/  BSYNC B0 ;  /* 0x0000000000007941 */ /* 0x000fea0003800000 */
.L_x_0:
[----:B------:R-:W0:Y:S01]  /*0140*/  SHFL.IDX PT, R9, R0, RZ, 0x1f ;  /* 0x00001fff00097589 */ /* 0x000e2200000e0000 */
[----:B------:R-:W-:-:S04]  /*0150*/  SHF.R.S32.HI R3, RZ, 0x1f, R4 ;  /* 0x0000001fff037819 */ /* 0x000fc80000011404 */
[----:B------:R-:W-:-:S04]  /*0160*/  LEA.HI R3, R3, R4, RZ, 0x7 ;  /* 0x0000000403037211 */ /* 0x000fc800078f38ff */
[----:B------:R-:W-:Y:S02]  /*0170*/  LOP3.LUT R3, R3, 0xffffff80, RZ, 0xc0, !PT ;  /* 0xffffff8003037812 */ /* 0x000fe400078ec0ff */
[----:B0-----:R-:W-:-:S13]  /*0180*/  ISETP.NE.AND P0, PT, R9, RZ, PT ;  /* 0x000000ff0900720c */ /* 0x001fda0003f05270 */
[----:B------:R-:W-:Y:S05]  /*0190*/  @P0 BRA `(.L_x_2) ;  /* 0x00000000008c0947 */ /* 0x000fea0003800000 */
[----:B------:R-:W-:Y:S01]  /*01a0*/  ELECT P0, URZ, PT ;  /* 0x00000000003f782f */ /* 0x000fe20003800000 */
[----:B------:R-:W-:-:S12]  /*01b0*/  BSSY B0, `(.L_x_2) ;  /* 0x0000021000007945 */ /* 0x000fd80003800000 */
[----:B------:R-:W-:Y:S05]  /*01c0*/  @!P0 BRA `(.L_x_3) ;  /* 0x00000000007c8947 */ /* 0x000fea0003800000 */
[----:B------:R-:W0:Y:S01]  /*01d0*/  S2UR UR8, SR_CgaCtaId ;  /* 0x00000000000879c3 */ /* 0x000e220000008800 */
[----:B------:R-:W-:Y:S01]  /*01e0*/  UMOV UR4, 0x400 ;  /* 0x0000040000047882 */ /* 0x000fe20000000000 */
[----:B------:R-:W-:Y:S01]  /*01f0*/  UMOV UR5, 0x1 ;  /* 0x0000000100057882 */ /* 0x000fe20000000000 */
[----:B------:R-:W-:Y:S02]  /*0200*/  UMOV UR6, 0x8 ;  /* 0x0000000800067882 */ /* 0x000fe40000000000 */
[----:B------:R-:W-:-:S04]  /*0210*/  UIADD3 UR6, -UR6, 0x100000, URZ ;  /* 0x0010000006067890 */ /* 0x000fc8000fffe13f */
[----:B------:R-:W-:Y:S02]  /*0220*/  USHF.L.U32 UR7, UR6, 0xb, URZ ;  /* 0x0000000b06077899 */ /* 0x000fe4000800063f */
[----:B------:R-:W-:Y:S02]  /*0230*/  USHF.L.U32 UR6, UR6, 0x1, URZ ;  /* 0x0000000106067899 */ /* 0x000fe4000800063f */
[----:B0-----:R-:W-:Y:S02]  /*0240*/  ULEA UR8, UR8, UR4, 0x18 ;  /* 0x0000000408087291 */ /* 0x001fe4000f8ec03f */
[----:B------:R-:W-:-:S04]  /*0250*/  UIADD3 UR4, -UR5, 0x100000, URZ ;  /* 0x0010000005047890 */ /* 0x000fc8000fffe13f */
[----:B------:R-:W-:Y:S02]  /*0260*/  USHF.L.U32 UR5, UR4, 0xb, URZ ;  /* 0x0000000b04057899 */ /* 0x000fe4000800063f */
[----:B------:R-:W-:Y:S01]  /*0270*/  USHF.L.U32 UR4, UR4, 0x1, URZ ;  /* 0x0000000104047899 */ /* 0x000fe2000800063f */
[----:B------:R-:W0:Y:S11]  /*0280*/  FENCE.VIEW.ASYNC.S ;  /* 0x00000000000073c6 */ /* 0x000e360000000000 */
[----:B0-----:R0:W1:Y:S01]  /*0290*/  SYNCS.EXCH.64 URZ, [UR8], UR4 ;  /* 0x00000004083f75b2 */ /* 0x0010620008000100 */
[----:B------:R0:W2:Y:S01]  /*02a0*/  SYNCS.EXCH.64 URZ, [UR8+0x48], UR6 ;  /* 0x00004806083f75b2 */ /* 0x0000a20008000100 */
[----:B------:R0:W3:Y:S01]  /*02b0*/  SYNCS.EXCH.64 URZ, [UR8+0x8], UR4 ;  /* 0x00000804083f75b2 */ /* 0x0000e20008000100 */
[----:B------:R0:W4:Y:S01]  /*02c0*/  SYNCS.EXCH.64 URZ, [UR8+0x50], UR6 ;  /* 0x00005006083f75b2 */ /* 0x0001220008000100 */
[----:B------:R0:W0:Y:S01]  /*02d0*/  SYNCS.EXCH.64 URZ, [UR8+0x10], UR4 ;  /* 0x00001004083f75b2 */ /* 0x0000220008000100 */
        /* <DEDUP_REMOVED lines=13> */
[----:B------:R-:W-:Y:S01]  /*03b0*/  NOP ;  /* 0x0000000000007918 */ /* 0x000fe20000000000 */
.L_x_3:
[----:B0-----:R-:W-:Y:S05]  /*03c0*/  BSYNC B0 ;  /* 0x0000000000007941 */ /* 0x001fea0003800000 */
.L_x_2:
[----:B------:R-:W0:Y:S01]  /*03d0*/  S2UR UR12, SR_CTAID.X ;  /* 0x00000000000c79c3 */ /* 0x000e220000002500 */
[----:B------:R-:W5:Y:S01]  /*03e0*/  SHFL.IDX PT, R16, R0, RZ, 0x1f ;  /* 0x00001fff00107589 */ /* 0x000f6200000e0000 */
[----:B------:R-:W-:Y:S01]  /*03f0*/  IMAD.IADD R5, R4, 0x1, -R3 ;  /* 0x0000000104057824 */ /* 0x000fe200078e0a03 */
[----:B------:R-:W-:Y:S02]  /*0400*/  SHF.R.S32.HI R14, RZ, 0x1f, R9 ;  /* 0x0000001fff0e7819 */ /* 0x000fe40000011409 */
[----:B------:R-:W-:Y:S01]  /*0410*/  ELECT P0, URZ, PT ;  /* 0x00000000003f782f */ /* 0x000fe20003800000 */
[----:B------:R0:W1:Y:S01]  /*0420*/  SHFL.IDX PT, R13, R0, RZ, 0x1f ;  /* 0x00001fff000d7589 */ /* 0x00006200000e0000 */
[----:B------:R-:W-:Y:S02]  /*0430*/  ELECT P1, URZ, PT ;  /* 0x00000000003f782f */ /* 0x000fe40003820000 */
[----:B------:R-:W-:Y:S01]  /*0440*/  SHF.R.S32.HI R8, RZ, 0x1f, R5 ;  /* 0x0000001fff087819 */ /* 0x000fe20000011405 */
[----:B------:R-:W-:Y:S01]  /*0450*/  ULDC UR4, c[0x0][0x150] ;  /* 0x0000540000047ab9 */ /* 0x000fe20000000800 */
[----:B------:R-:W2:Y:S01]  /*0460*/  S2R R6, SR_CTAID.Y ;  /* 0x0000000000067919 */ /* 0x000ea20000002600 */
[----:B------:R-:W-:Y:S01]  /*0470*/  LEA.HI R14, R14, R9, RZ, 0x2 ;  /* 0x000000090e0e7211 */ /* 0x000fe200078f10ff */
[----:B------:R-:W3:Y:S01]  /*0480*/  LDC R15, c[0x0][0x140] ;  /* 0x00005000ff0f7b82 */ /* 0x000ee20000000800 */
[----:B------:R-:W-:Y:S01]  /*0490*/  LEA.HI R3, R8, R5, RZ, 0x3 ;  /* 0x0000000508037211 */ /* 0x000fe200078f18ff */
[----:B------:R-:W-:Y:S01]  /*04a0*/  UMOV UR11, 0x80 ;  /* 0x00000080000b7882 */ /* 0x000fe20000000000 */
[----:B------:R-:W-:Y:S01]  /*04b0*/  LOP3.LUT R14, R14, 0x3ffffffc, RZ, 0xc0, !PT ;  /* 0x3ffffffc0e0e7812 */ /* 0x000fe200078ec0ff */
[----:B------:R-:W-:Y:S01]  /*04c0*/  NOP ;  /* 0x0000000000007918 */ /* 0x000fe20000000000 */
[--C-:B------:R-:W-:Y:S01]  /*04d0*/  SHF.R.S32.HI R11, RZ, 0x3, R3.reuse ;  /* 0x00000003ff0b7819 */ /* 0x100fe20000011403 */
[----:B------:R-:W-:Y:S01]  /*04e0*/  NOP ;  /* 0x0000000000007918 */ /* 0x000fe20000000000 */
[----:B------:R-:W-:Y:S01]  /*04f0*/  SHF.R.S32.HI R12, RZ, 0x1f, R3 ;  /* 0x0000001fff0c7819 */ /* 0x000fe20000011403 */
[----:B------:R-:W-:Y:S01]  /*0500*/  IMAD.IADD R9, R9, 0x1, -R14 ;  /* 0x0000000109097824 */ /* 0x000fe200078e0a0e */
[----:B------:R-:W-:Y:S01]  /*0510*/  SHF.R.S32.HI R3, RZ, 0x1f, R2 ;  /* 0x0000001fff037819 */ /* 0x000fe20000011402 */
[----:B------:R-:W4:Y:S01]  /*0520*/  LDC R21, c[0x0][0x148] ;  /* 0x00005200ff157b82 */ /* 0x000f220000000800 */
[----:B------:R-:W-:Y:S01]  /*0530*/  LEA.HI R12, R12, R11, RZ, 0x2 ;  /* 0x0000000b0c0c7211 */ /* 0x000fe200078f10ff */
[----:B------:R-:W-:Y:S01]  /*0540*/  VIADD R36, R10, 0xffffffff ;  /* 0xffffffff0a247836 */ /* 0x000fe20000000000 */
[----:B0-----:R-:W-:Y:S01]  /*0550*/  I2FP.F32.U32 R0, UR12 ;  /* 0x0000000c00007c45 */ /* 0x001fe20008201000 */
[----:B------:R-:W-:Y:S01]  /*0560*/  IMAD.MOV.U32 R89, RZ, RZ, 0x1 ;  /* 0x00000001ff597424 */ /* 0x000fe200078e00ff */
[----:B------:R-:W-:-:S02]  /*0570*/  LOP3.LUT R12, R12, 0xfffffffc, RZ, 0xc0, !PT ;  /* 0xfffffffc0c0c7812 */ /* 0x000fc400078ec0ff */
[----:B-----5:R-:W-:Y:S01]  /*0580*/  ISETP.NE.OR P0, PT, R16, RZ, !P0 ;  /* 0x000000ff1000720c */ /* 0x020fe20004705670 */
[----:B------:R-:W-:Y:S01]  /*0590*/  FMUL R0, R0, UR4 ;  /* 0x0000000400007c20 */ /* 0x000fe20008400000 */
[----:B-1----:R-:W-:Y:S01]  /*05a0*/  ISETP.NE.OR P1, PT, R13, RZ, !P1 ;  /* 0x000000ff0d00720c */ /* 0x002fe20004f25670 */
[----:B------:R-:W-:Y:S01]  /*05b0*/  IMAD.IADD R12, R11, 0x1, -R12 ;  /* 0x000000010b0c7824 */ /* 0x000fe200078e0a0c */
[----:B------:R-:W-:Y:S01]  /*05c0*/  LEA.HI R3, R3, R2, RZ, 0x2 ;  /* 0x0000000203037211 */ /* 0x000fe200078f10ff */
[----:B------:R-:W0:Y:S01]  /*05d0*/  LDC R11, c[0x0][0x144] ;  /* 0x00005100ff0b7b82 */ /* 0x000e220000000800 */
[----:B------:R-:W-:Y:S01]  /*05e0*/  ULDC UR4, c[0x0][0x154] ;  /* 0x0000550000047ab9 */ /* 0x000fe20000000800 */
[----:B------:R-:W-:Y:S01]  /*05f0*/  IMAD R9, R9, 0x4, R12 ;  /* 0x0000000409097824 */ /* 0x000fe200078e020c */
[----:B------:R-:W1:Y:S01]  /*0600*/  F2I.U32.TRUNC.NTZ R0, R0 ;  /* 0x0000000000007305 */ /* 0x000e62000020f000 */
[----:B------:R-:W-:Y:S01]  /*0610*/  LOP3.LUT R3, R3, 0xfffffffc, RZ, 0xc0, !PT ;  /* 0xfffffffc03037812 */ /* 0x000fe200078ec0ff */
[----:B------:R-:W5:Y:S01]  /*0620*/  SHFL.IDX PT, R12, R7, RZ, 0x1f ;  /* 0x00001fff070c7589 */ /* 0x000f6200000e0000 */
[----:B------:R-:W-:Y:S01]  /*0630*/  IMAD.SHL.U32 R88, R9, 0x4, RZ ;  /* 0x0000000409587824 */ /* 0x000fe200078e00ff */
[----:B---3--:R-:W-:Y:S01]  /*0640*/  ISETP.EQ.U32.AND P2, PT, R15, 0x1, PT ;  /* 0x000000010f00780c */ /* 0x008fe20003f42070 */
[----:B------:R-:W-:Y:S01]  /*0650*/  VOTEU.ALL UP0, P0 ;  /* 0x00000000003f7886 */ /* 0x000fe20000000000 */
[----:B------:R-:W-:Y:S01]  /*0660*/  ISETP.GE.U32.AND P6, PT, R36, 0x2, PT ;  /* 0x000000022400780c */ /* 0x000fe20003fc6070 */
[----:B------:R-:W-:Y:S01]  /*0670*/  VOTEU.ALL UP1, P1 ;  /* 0x00000000003f7886 */ /* 0x000fe20000820000 */
[----:B------:R-:W-:Y:S01]  /*0680*/  LOP3.LUT R88, R9, 0xc, R88, 0x78, !PT ;  /* 0x0000000c09587812 */ /* 0x000fe200078e7858 */
[----:B------:R-:W-:Y:S01]  /*0690*/  IMAD.IADD R9, R2, 0x1, -R3 ;  /* 0x0000000102097824 */ /* 0x000fe200078e0a03 */
[----:B------:R-:W3:Y:S01]  /*06a0*/  @!UP0 S2UR UR7, SR_CgaCtaId ;  /* 0x00000000000789c3 */ /* 0x000ee20000008800 */
[----:B--2---:R-:W-:Y:S01]  /*06b0*/  I2FP.F32.U32 R2, R6 ;  /* 0x0000000600027245 */ /* 0x004fe20000201000 */
[----:B------:R-:W-:Y:S01]  /*06c0*/  @!UP0 UMOV UR6, 0x400 ;  /* 0x0000040000068882 */ /* 0x000fe20000000000 */
[----:B------:R-:W-:Y:S01]  /*06d0*/  SHF.R.S32.HI R3, RZ, 0x1f, R88 ;  /* 0x0000001fff037819 */ /* 0x000fe20000011458 */
[----:B------:R-:W-:Y:S01]  /*06e0*/  @!UP1 UMOV UR9, 0x400 ;  /* 0x0000040000099882 */ /* 0x000fe20000000000 */
[----:B-1----:R-:W-:-:S02]  /*06f0*/  IMAD.MOV R0, RZ, RZ, -R0 ;  /* 0x000000ffff007224 */ /* 0x002fc400078e0a00 */
[----:B------:R-:W-:Y:S01]  /*0700*/  FMUL R2, R2, UR4 ;  /* 0x0000000402027c20 */ /* 0x000fe20008400000 */
[----:B------:R-:W-:Y:S01]  /*0710*/  LEA.HI R3, R3, R88, RZ, 0x3 ;  /* 0x0000005803037211 */ /* 0x000fe200078f18ff */
[----:B------:R-:W1:Y:S01]  /*0720*/  @!UP1 S2UR UR10, SR_CgaCtaId ;  /* 0x00000000000a99c3 */ /* 0x000e620000008800 */
[----:B------:R-:W-:Y:S01]  /*0730*/  UMOV UR4, 0x20 ;  /* 0x0000002000047882 */ /* 0x000fe20000000000 */
[----:B------:R-:W-:Y:S01]  /*0740*/  VOTEU.ALL UP2, P1 ;  /* 0x00000000003f7886 */ /* 0x000fe20000840000 */
[----:B0-----:R-:W-:Y:S01]  /*0750*/  IMAD R20, R11, R0, UR12 ;  /* 0x0000000c0b147e24 */ /* 0x001fe2000f8e0200 */
[----:B------:R-:W-:Y:S01]  /*0760*/  LOP3.LUT R11, R3, 0xfffffff8, RZ, 0xc0, !PT ;  /* 0xfffffff8030b7812 */ /* 0x000fe200078ec0ff */
[----:B------:R-:W0:Y:S01]  /*0770*/  F2I.U32.TRUNC.NTZ R2, R2 ;  /* 0x0000000200027305 */ /* 0x000e22000020f000 */
[----:B------:R-:W-:-:S04]  /*0780*/  @!UP0 UIADD3 UR4, -UR4, 0x100000, URZ ;  /* 0x0010000004048890 */ /* 0x000fc8000fffe13f */
[----:B------:R-:W-:Y:S02]  /*0790*/  @!UP0 USHF.L.U32 UR5, UR4, 0xb, URZ ;  /* 0x0000000b04058899 */ /* 0x000fe4000800063f */
[----:B------:R-:W-:Y:S01]  /*07a0*/  @!UP0 USHF.L.U32 UR4, UR4, 0x1, URZ ;  /* 0x0000000104048899 */ /* 0x000fe2000800063f */
[----:B------:R-:W-:Y:S01]  /*07b0*/  ISETP.NE.AND P4, PT, R10, RZ, PT ;  /* 0x000000ff0a00720c */ /* 0x000fe20003f85270 */
[----:B------:R-:W-:Y:S01]  /*07c0*/  VOTEU.ALL UP3, P1 ;  /* 0x00000000003f7886 */ /* 0x000fe20000860000 */
[----:B------:R-:W-:Y:S01]  /*07d0*/  IMAD.IADD R11, R88, 0x1, -R11 ;  /* 0x00000001580b7824 */ /* 0x000fe200078e0a0b */
[----:B------:R-:W-:Y:S01]  /*07e0*/  VOTEU.ALL UP4, P1 ;  /* 0x00000000003f7886 */ /* 0x000fe20000880000 */
[----:B------:R-:W-:Y:S01]  /*07f0*/  VOTEU.ALL UP5, P1 ;  /* 0x00000000003f7886 */ /* 0x000fe200008a0000 */
[----:B------:R-:W-:Y:S02]  /*0800*/  ISETP.NE.AND P1, PT, R9, 0x3, PT ;  /* 0x000000030900780c */ /* 0x000fe40003f25270 */
[----:B------:R-:W-:Y:S01]  /*0810*/  ISETP.NE.AND P3, PT, R11, R20, PT ;  /* 0x000000140b00720c */ /* 0x000fe20003f65270 */
[----:B---3--:R-:W-:Y:S01]  /*0820*/  @!UP0 ULEA UR8, UR7, UR6, 0x18 ;  /* 0x0000000607088291 */ /* 0x008fe2000f8ec03f */
[----:B------:R-:W-:Y:S01]  /*0830*/  ISETP.EQ.OR P1, PT, R9, RZ, !P1 ;  /* 0x000000ff0900720c */ /* 0x000fe20004f22670 */
[----:B------:R-:W-:-:S04]  /*0840*/  @!UP1 UIADD3 UR6, -UR11, 0x100000, URZ ;  /* 0x001000000b069890 */ /* 0x000fc8000fffe13f */
[----:B------:R-:W-:Y:S02]  /*0850*/  @!UP1 USHF.L.U32 UR7, UR6, 0xb, URZ ;  /* 0x0000000b06079899 */ /* 0x000fe4000800063f */
[----:B------:R-:W-:Y:S01]  /*0860*/  @!UP1 USHF.L.U32 UR6, UR6, 0x1, URZ ;  /* 0x0000000106069899 */ /* 0x000fe2000800063f */
[----:B-----5:R-:W-:Y:S01]  /*0870*/  R2UR UR43, R12 ;  /* 0x000000000c2b72ca */ /* 0x020fe200000e0000 */
[----:B0-----:R-:W-:Y:S01]  /*0880*/  IMAD.MOV R24, RZ, RZ, -R2 ;  /* 0x000000ffff187224 */ /* 0x001fe200078e0a02 */
[----:B------:R-:W-:Y:S01]  /*0890*/  VOTEU.ALL UP0, P0 ;  /* 0x00000000003f7886 */ /* 0x000fe20000000000 */
[----:B------:R-:W-:Y:S01]  /*08a0*/  ISETP.EQ.AND P1, PT, R10, RZ, P1 ;  /* 0x000000ff0a00720c */ /* 0x000fe20000f22270 */
[----:B-1----:R-:W-:Y:S01]  /*08b0*/  @!UP1 ULEA UR9, UR10, UR9, 0x18 ;  /* 0x000000090a099291 */ /* 0x002fe2000f8ec03f */
[----:B----4-:R-:W-:Y:S01]  /*08c0*/  IMAD R0, R21, R24, R6 ;  /* 0x0000001815007224 */ /* 0x010fe200078e0206 */
[----:B------:R-:W-:Y:S01]  /*08d0*/  VOTEU.ALL UP1, P0 ;  /* 0x00000000003f7886 */ /* 0x000fe20000020000 */
[----:B------:R-:W-:Y:S01]  /*08e0*/  @P3 SHF.R.S32.HI R3, RZ, 0x3, R3 ;  /* 0x00000003ff033819 */ /* 0x000fe20000011403 */
[----:B------:R-:W0:Y:S02]  /*08f0*/  FENCE.VIEW.ASYNC.S ;  /* 0x00000000000073c6 */ /* 0x000e240000000000 */
[----:B0-----:R0:W1:Y:S01]  /*0900*/  @!UP0 SYNCS.EXCH.64 URZ, [UR8+0xc0], UR4 ;  /* 0x0000c004083f85b2 */ /* 0x0010620008000100 */
[----:B------:R-:W-:-:S02]  /*0910*/  LOP3.LUT P0, RZ, R5, 0x7, RZ, 0xc0, !PT ;  /* 0x0000000705ff7812 */ /* 0x000fc4000780c0ff */
[----:B------:R-:W-:Y:S02]  /*0920*/  @P3 ISETP.NE.AND P5, PT, R3, R0, PT ;  /* 0x000000000300320c */ /* 0x000fe40003fa5270 */
[----:B------:R-:W-:Y:S02]  /*0930*/  ISETP.LT.U32.AND P0, PT, R88, 0x8, !P0 ;  /* 0x000000085800780c */ /* 0x000fe40004701070 */
[----:B------:R-:W-:Y:S02]  /*0940*/  @P3 SEL R89, RZ, 0x1, P5 ;  /* 0x00000001ff593807 */ /* 0x000fe40002800000 */
[----:B------:R-:W-:Y:S02]  /*0950*/  SEL R0, RZ, 0x1, !P0 ;  /* 0x00000001ff007807 */ /* 0x000fe40004000000 */
[----:B------:R-:W-:Y:S02]  /*0960*/  SEL R23, RZ, 0x1, !P1 ;  /* 0x00000001ff177807 */ /* 0x000fe40004800000 */
[----:B------:R-:W-:-:S02]  /*0970*/  LOP3.LUT R89, R89, R0, RZ, 0xc0, !PT ;  /* 0x0000000059597212 */ /* 0x000fc400078ec0ff */
[----:B------:R-:W-:Y:S01]  /*0980*/  SEL R23, R23, 0x2, P6 ;  /* 0x0000000217177807 */ /* 0x000fe20003000000 */
[----:B------:R0:W2:Y:S01]  /*0990*/  @!UP1 SYNCS.EXCH.64 URZ, [UR8+0xc8], UR4 ;  /* 0x0000c804083f95b2 */ /* 0x0000a20008000100 */
[----:B------:R-:W-:Y:S01]  /*09a0*/  NOP ;  /* 0x0000000000007918 */ /* 0x000fe20000000000 */
[----:B------:R0:W3:Y:S01]  /*09b0*/  @!UP2 SYNCS.EXCH.64 URZ, [UR9+0xa0], UR6 ;  /* 0x0000a006093fa5b2 */ /* 0x0000e20008000100 */
[----:B------:R0:W4:Y:S01]  /*09c0*/  @!UP3 SYNCS.EXCH.64 URZ, [UR9+0xa8], UR6 ;  /* 0x0000a806093fb5b2 */ /* 0x0001220008000100 */
[----:B------:R0:W0:Y:S01]  /*09d0*/  @!UP4 SYNCS.EXCH.64 URZ, [UR9+0xb0], UR6 ;  /* 0x0000b006093fc5b2 */ /* 0x0000220008000100 */
[----:B------:R0:W0:Y:S01]  /*09e0*/  @!UP5 SYNCS.EXCH.64 URZ, [UR9+0xb8], UR6 ;  /* 0x0000b806093fd5b2 */ /* 0x0000220008000100 */
[----:B------:R-:W-:Y:S01]  /*09f0*/  NOP ;  /* 0x0000000000007918 */ /* 0x000fe20000000000 */
[----:B------:R-:W-:Y:S05]  /*0a00*/  @!P2 BRA `(.L_x_4) ;  /* 0x000000000008a947 */ /* 0x000fea0003800000 */
[----:B01234-:R-:W-:Y:S01]  /*0a10*/  UCGABAR_ARV ;  /* 0x00000000000079c7 */ /* 0x01ffe20008000000 */
[----:B------:R-:W-:Y:S05]  /*0a20*/  BRA `(.L_x_5) ;  /* 0x0000000000047947 */ /* 0x000fea0003800000 */
.L_x_4:
[----:B01234-:R-:W-:Y:S01]  /*0a30*/  NOP ;  /* 0x0000000000007918 */ /* 0x01ffe20000000000 */
.L_x_5:
[----:B------:R-:W-:Y:S01]  /*0a40*/  ULDC.64 UR4, c[0x0][0x598] ;  /* 0x0001660000047ab9 */ /* 0x000fe20000000a00 */
[----:B------:R-:W-:Y:S01]  /*0a50*/  ULDC.64 UR36, c[0x0][0x208] ;  /* 0x0000820000247ab9 */ /* 0x000fe20000000a00 */
[----:B------:R-:W-:-:S04]  /*0a60*/  ISETP.NE.U32.AND P0, PT, RZ, UR4, PT ;  /* 0x00000004ff007c0c */ /* 0x000fc8000bf05070 */
[----:B------:R-:W-:-:S13]  /*0a70*/  ISETP.NE.AND.EX P0, PT, RZ, UR5, PT, P0 ;  /* 0x00000005ff007c0c */ /* 0x000fda000bf05300 */
[----:B------:R-:W-:Y:S05]  /*0a80*/  @!P0 BRA `(.L_x_6) ;  /* 0x00000000001c8947 */ /* 0x000fea0003800000 */
[----:B------:R-:W0:Y:S02]  /*0a90*/  LDC.64 R2, c[0x0][0x598] ;  /* 0x00016600ff027b82 */ /* 0x000e240000000a00 */
[----:B0-----:R-:W2:Y:S02]  /*0aa0*/  LDG.E.64 R2, desc[UR36][R2.64] ;  /* 0x0000002402027981 */ /* 0x001ea4000c1e1b00 */
[----:B--2---:R-:W-:-:S04]  /*0ab0*/  ISETP.NE.U32.AND P0, PT, R2, RZ, PT ;  /* 0x000000ff0200720c */ /* 0x004fc80003f05070 */
[----:B------:R-:W-:-:S13]  /*0ac0*/  ISETP.NE.AND.EX P0, PT, R3, RZ, PT, P0 ;  /* 0x000000ff0300720c */ /* 0x000fda0003f05300 */
[----:B------:R-:W-:Y:S05]  /*0ad0*/  @!P0 BRA `(.L_x_6) ;  /* 0x0000000000088947 */ /* 0x000fea0003800000 */
[----:B------:R0:W5:Y:S01]  /*0ae0*/  LD.E R90, desc[UR36][R2.64] ;  /* 0x00000024025a7980 */ /* 0x000162000c101900 */
[----:B------:R-:W-:Y:S05]  /*0af0*/  BRA `(.L_x_7) ;  /* 0x0000000000247947 */ /* 0x000fea0003800000 */
.L_x_6:
[----:B------:R-:W-:Y:S02]  /*0b00*/  ULDC.64 UR4, c[0x0][0x588] ;  /* 0x0001620000047ab9 */ /* 0x000fe40000000a00 */
[----:B------:R-:W-:-:S04]  /*0b10*/  ISETP.NE.U32.AND P0, PT, RZ, UR4, PT ;  /* 0x00000004ff007c0c */ /* 0x000fc8000bf05070 */
[----:B------:R-:W-:-:S13]  /*0b20*/  ISETP.NE.AND.EX P0, PT, RZ, UR5, PT, P0 ;  /* 0x00000005ff007c0c */ /* 0x000fda000bf05300 */
[----:B------:R-:W-:Y:S05]  /*0b30*/  @!P0 BRA `(.L_x_8) ;  /* 0x00000000000c8947 */ /* 0x000fea0003800000 */
[----:B------:R-:W0:Y:S02]  /*0b40*/  LDC.64 R90, c[0x0][0x588] ;  /* 0x00016200ff5a7b82 */ /* 0x000e240000000a00 */
[----:B0-----:R1:W5:Y:S01]  /*0b50*/  LDG.E R90, desc[UR36][R90.64] ;  /* 0x000000245a5a7981 */ /* 0x001362000c1e1900 */
[----:B------:R-:W-:Y:S05]  /*0b60*/  BRA `(.L_x_7) ;  /* 0x0000000000087947 */ /* 0x000fea0003800000 */
.L_x_8:
[----:B------:R-:W-:Y:S02]  /*0b70*/  ULDC UR4, c[0x0][0x580] ;  /* 0x0001600000047ab9 */ /* 0x000fe40000000800 */
[----:B------:R-:W-:-:S07]  /*0b80*/  IMAD.U32 R90, RZ, RZ, UR4 ;  /* 0x00000004ff5a7e24 */ /* 0x000fce000f8e00ff */
.L_x_7:
[----:B------:R-:W-:Y:S02]  /*0b90*/  ULDC.64 UR4, c[0x0][0x5a0] ;  /* 0x0001680000047ab9 */ /* 0x000fe40000000a00 */
[----:B------:R-:W-:-:S04]  /*0ba0*/  ISETP.NE.U32.AND P0, PT, RZ, UR4, PT ;  /* 0x00000004ff007c0c */ /* 0x000fc8000bf05070 */
[----:B------:R-:W-:-:S13]  /*0bb0*/  ISETP.NE.AND.EX P0, PT, RZ, UR5, PT, P0 ;  /* 0x00000005ff007c0c */ /* 0x000fda000bf05300 */
[----:B------:R-:W-:Y:S05]  /*0bc0*/  @!P0 BRA `(.L_x_9) ;  /* 0x00000000001c8947 */ /* 0x000fea0003800000 */
[----:B0-----:R-:W0:Y:S02]  /*0bd0*/  LDC.64 R2, c[0x0][0x5a0] ;  /* 0x00016800ff027b82 */ /* 0x001e240000000a00 */
[----:B0-----:R-:W2:Y:S02]  /*0be0*/  LDG.E.64 R2, desc[UR36][R2.64] ;  /* 0x0000002402027981 */ /* 0x001ea4000c1e1b00 */
[----:B--2---:R-:W-:-:S04]  /*0bf0*/  ISETP.NE.U32.AND P0, PT, R2, RZ, PT ;  /* 0x000000ff0200720c */ /* 0x004fc80003f05070 */
[----:B------:R-:W-:-:S13]  /*0c00*/  ISETP.NE.AND.EX P0, PT, R3, RZ, PT, P0 ;  /* 0x000000ff0300720c */ /* 0x000fda0003f05300 */
[----:B------:R-:W-:Y:S05]  /*0c10*/  @!P0 BRA `(.L_x_9) ;  /* 0x0000000000088947 */ /* 0x000fea0003800000 */
[----:B-1----:R0:W5:Y:S01]  /*0c20*/  LD.E R91, desc[UR36][R2.64] ;  /* 0x00000024025b7980 */ /* 0x002162000c101900 */
[----:B------:R-:W-:Y:S05]  /*0c30*/  BRA `(.L_x_10) ;  /* 0x0000000000247947 */ /* 0x000fea0003800000 */
.L_x_9:
[----:B------:R-:W-:Y:S02]  /*0c40*/  ULDC.64 UR4, c[0x0][0x590] ;  /* 0x0001640000047ab9 */ /* 0x000fe40000000a00 */
[----:B------:R-:W-:-:S04]  /*0c50*/  ISETP.NE.U32.AND P0, PT, RZ, UR4, PT ;  /* 0x00000004ff007c0c */ /* 0x000fc8000bf05070 */
[----:B------:R-:W-:-:S13]  /*0c60*/  ISETP.NE.AND.EX P0, PT, RZ, UR5, PT, P0 ;  /* 0x00000005ff007c0c */ /* 0x000fda000bf05300 */
[----:B------:R-:W-:Y:S05]  /*0c70*/  @!P0 BRA `(.L_x_11) ;  /* 0x00000000000c8947 */ /* 0x000fea0003800000 */
[----:B0-----:R-:W1:Y:S02]  /*0c80*/  LDC.64 R2, c[0x0][0x590] ;  /* 0x00016400ff027b82 */ /* 0x001e640000000a00 */
[----:B-1----:R1:W5:Y:S01]  /*0c90*/  LDG.E R91, desc[UR36][R2.64] ;  /* 0x00000024025b7981 */ /* 0x002362000c1e1900 */
[----:B------:R-:W-:Y:S05]  /*0ca0*/  BRA `(.L_x_10) ;  /* 0x0000000000087947 */ /* 0x000fea0003800000 */
.L_x_11:
[----:B------:R-:W-:Y:S02]  /*0cb0*/  ULDC UR4, c[0x0][0x584] ;  /* 0x0001610000047ab9 */ /* 0x000fe40000000800 */
[----:B-1----:R-:W-:-:S07]  /*0cc0*/  IMAD.U32 R91, RZ, RZ, UR4 ;  /* 0x00000004ff5b7e24 */ /* 0x002fce000f8e00ff */
.L_x_10:
[----:B01----:R-:W0:Y:S01]  /*0cd0*/  LDC R2, c[0x0][0x65c] ;  /* 0x00019700ff027b82 */ /* 0x003e220000000800 */
[----:B------:R-:W-:Y:S01]  /*0ce0*/  ULDC UR6, c[0x0][0x28c] ;  /* 0x0000a30000067ab9 */ /* 0x000fe20000000800 */
[----:B------:R-:W-:Y:S01]  /*0cf0*/  ISETP.NE.AND P0, PT, R10, 0x2, PT ;  /* 0x000000020a00780c */ /* 0x000fe20003f05270 */
[----:B------:R-:W-:Y:S01]  /*0d00*/  UIADD3 UR6, UR6, 0x1f, URZ ;  /* 0x0000001f06067890 */ /* 0x000fe2000fffe03f */
[----:B------:R-:W-:Y:S01]  /*0d10*/  IMAD.U32 R10, RZ, RZ, UR12 ;  /* 0x0000000cff0a7e24 */ /* 0x000fe2000f8e00ff */
[----:B------:R-:W-:Y:S01]  /*0d20*/  UMOV UR38, URZ ;  /* 0x0000003f00267c82 */ /* 0x000fe20008000000 */
[----:B------:R-:W-:Y:S01]  /*0d30*/  UMOV UR39, URZ ;  /* 0x0000003f00277c82 */ /* 0x000fe20008000000 */
[----:B------:R-:W-:Y:S01]  /*0d40*/  USHF.R.S32.HI UR7, URZ, 0x1f, UR6 ;  /* 0x0000001f3f077899 */ /* 0x000fe20008011406 */
[----:B------:R-:W-:-:S03]  /*0d50*/  ULDC.64 UR8, c[0x0][0x650] ;  /* 0x0001940000087ab9 */ /* 0x000fc60000000a00 */
[----:B------:R-:W-:-:S04]  /*0d60*/  ULEA.HI UR7, UR7, UR6, URZ, 0x5 ;  /* 0x0000000607077291 */ /* 0x000fc8000f8f283f */
[----:B------:R-:W-:Y:S01]  /*0d70*/  USHF.R.S32.HI UR40, URZ, 0x5, UR7 ;  /* 0x000000053f287899 */ /* 0x000fe20008011407 */
[----:B0-----:R-:W-:-:S13]  /*0d80*/  ISETP.NE.AND P1, PT, R2, 0x1, PT ;  /* 0x000000010200780c */ /* 0x001fda0003f25270 */
[----:B------:R-:W0:Y:S01]  /*0d90*/  @P1 LDC R17, c[0x0][0x10] ;  /* 0x00000400ff111b82 */ /* 0x000e220000000800 */
[----:B------:R-:W-:Y:S02]  /*0da0*/  @P1 IMAD.MOV.U32 R7, RZ, RZ, RZ ;  /* 0x000000ffff071224 */ /* 0x000fe400078e00ff */
[----:B------:R-:W-:-:S05]  /*0db0*/  @P1 IMAD.MOV.U32 R11, RZ, RZ, RZ ;  /* 0x000000ffff0b1224 */ /* 0x000fca00078e00ff */
[----:B------:R-:W1:Y:S01]  /*0dc0*/  @!P1 LDC R3, c[0x0][0xc] ;  /* 0x00000300ff039b82 */ /* 0x000e620000000800 */
[----:B------:R-:W-:Y:S01]  /*0dd0*/  ULDC UR4, c[0x0][0xc] ;  /* 0x0000030000047ab9 */ /* 0x000fe20000000800 */
[----:B------:R-:W-:Y:S02]  /*0de0*/  ULDC UR5, c[0x0][0x10] ;  /* 0x0000040000057ab9 */ /* 0x000fe40000000800 */
[----:B------:R-:W-:-:S04]  /*0df0*/  UIMAD.WIDE.U32 UR4, UR4, UR5, URZ ;  /* 0x00000005040472a5 */ /* 0x000fc8000f8e003f */
[----:B------:R-:W2:Y:S01]  /*0e00*/  LDC R0, c[0x0][0x14] ;  /* 0x00000500ff007b82 */ /* 0x000ea20000000800 */
[----:B0-----:R-:W-:-:S04]  /*0e10*/  @P1 IMAD.WIDE.U32 R16, R17, UR12, R6 ;  /* 0x0000000c11101c25 */ /* 0x001fc8000f8e0006 */
[----:B------:R-:W-:Y:S02]  /*0e20*/  @P1 IMAD.IADD R17, R17, 0x1, R11 ;  /* 0x0000000111111824 */ /* 0x000fe400078e020b */
[----:B------:R-:W-:Y:S02]  /*0e30*/  IMAD.MOV.U32 R11, RZ, RZ, RZ ;  /* 0x000000ffff0b7224 */ /* 0x000fe400078e00ff */
[----:B-1----:R-:W-:-:S04]  /*0e40*/  @!P1 IMAD.WIDE.U32 R10, R6, R3, R10 ;  /* 0x00000003060a9225 */ /* 0x002fc800078e000a */
[----:B------:R-:W-:Y:S02]  /*0e50*/  @!P1 IMAD.MOV.U32 R16, RZ, RZ, R10 ;  /* 0x000000ffff109224 */ /* 0x000fe400078e000a */
[----:B--2---:R-:W-:-:S04]  /*0e60*/  IMAD.WIDE.U32 R12, R0, UR4, RZ ;  /* 0x00000004000c7c25 */ /* 0x004fc8000f8e00ff */
[----:B------:R-:W-:Y:S01]  /*0e70*/  IMAD R3, R0, UR5, RZ ;  /* 0x0000000500037c24 */ /* 0x000fe2000f8e02ff */
[----:B------:R0:W-:Y:S01]  /*0e80*/  STL.64 [R1], R12 ;  /* 0x0000000c01007387 */ /* 0x0001e20000100a00 */
[----:B------:R-:W-:Y:S02]  /*0e90*/  @!P1 IMAD.MOV.U32 R17, RZ, RZ, R11 ;  /* 0x000000ffff119224 */ /* 0x000fe400078e000b */
[----:B------:R-:W-:Y:S01]  /*0ea0*/  IMAD.IADD R0, R13, 0x1, R3 ;  /* 0x000000010d007824 */ /* 0x000fe200078e0203 */
[----:B------:R-:W-:Y:S06]  /*0eb0*/  @P0 BRA `(.L_x_12) ;  /* 0x0000000000200947 */ /* 0x000fec0003800000 */
[----:B------:R-:W-:Y:S01]  /*0ec0*/  UISETP.GE.U32.AND UP0, UPT, UR40, 0x9, UPT ;  /* 0x000000092800788c */ /* 0x000fe2000bf06070 */
[----:B------:R-:W-:Y:S01]  /*0ed0*/  IADD3 R16, P0, R16, R12, RZ ;  /* 0x0000000c10107210 */ /* 0x000fe20007f1e0ff */
[----:B------:R-:W-:Y:S01]  /*0ee0*/  UIMAD.WIDE.U32 UR4, UR40, 0x38e38e39, URZ ;  /* 0x38e38e39280478a5 */ /* 0x000fe2000f8e003f */
[----:B------:R-:W-:-:S03]  /*0ef0*/  UMOV UR39, URZ ;  /* 0x0000003f00277c82 */ /* 0x000fc60008000000 */
[----:B------:R-:W-:Y:S01]  /*0f00*/  USHF.R.U32.HI UR4, URZ, 0x1, UR5 ;  /* 0x000000013f047899 */ /* 0x000fe20008011605 */
[----:B------:R-:W-:-:S03]  /*0f10*/  IMAD.X R17, R0, 0x1, R17, P0 ;  /* 0x0000000100117824 */ /* 0x000fc600000e0611 */
[----:B------:R-:W-:Y:S02]  /*0f20*/  UIMAD UR38, UR4, -0x9, UR40 ;  /* 0xfffffff7042678a4 */ /* 0x000fe4000f8e0228 */
[----:B------:R-:W-:-:S12]  /*0f30*/  @UP0 ULOP3.LUT UR39, UR4, 0x1, URZ, 0xc0, !UPT ;  /* 0x0000000104270892 */ /* 0x000fd8000f8ec03f */
.L_x_12:
[----:B------:R-:W-:Y:S01]  /*0f40*/  ISETP.GE.U32.AND P0, PT, R16, UR8, PT ;  /* 0x0000000810007c0c */ /* 0x000fe2000bf06070 */
[----:B------:R-:W-:Y:S01]  /*0f50*/  IMAD.MOV.U32 R22, RZ, RZ, -0x1 ;  /* 0xffffffffff167424 */ /* 0x000fe200078e00ff */
[----:B------:R-:W-:Y:S01]  /*0f60*/  PRMT R3, RZ, 0x7610, R3 ;  /* 0x00007610ff037816 */ /* 0x000fe20000000003 */
[----:B------:R-:W-:Y:S01]  /*0f70*/  IMAD.MOV.U32 R18, RZ, RZ, -0x1 ;  /* 0xffffffffff127424 */ /* 0x000fe200078e00ff */
[----:B------:R-:W-:Y:S01]  /*0f80*/  ISETP.GE.U32.AND.EX P0, PT, R17, UR9, PT, P0 ;  /* 0x0000000911007c0c */ /* 0x000fe2000bf06100 */
[----:B------:R-:W-:-:S12]  /*0f90*/  IMAD.MOV.U32 R19, RZ, RZ, -0x1 ;  /* 0xffffffffff137424 */ /* 0x000fd800078e00ff */
[----:B------:R-:W-:Y:S05]  /*0fa0*/  @P0 BRA `(.L_x_13) ;  /* 0x0000000400280947 */ /* 0x000fea0003800000 */
[----:B------:R-:W1:Y:S01]  /*0fb0*/  LDC.64 R26, c[0x0][0x628] ;  /* 0x00018a00ff1a7b82 */ /* 0x000e620000000a00 */
[----:B------:R-:W-:Y:S02]  /*0fc0*/  IMAD.MOV.U32 R10, RZ, RZ, R16 ;  /* 0x000000ffff0a7224 */ /* 0x000fe400078e0010 */
[----:B------:R-:W-:-:S05]  /*0fd0*/  IMAD.MOV.U32 R11, RZ, RZ, R17 ;  /* 0x000000ffff0b7224 */ /* 0x000fca00078e0011 */
[----:B------:R-:W2:Y:S08]  /*0fe0*/  LDC R18, c[0x0][0x630] ;  /* 0x00018c00ff127b82 */ /* 0x000eb00000000800 */
[----:B------:R-:W3:Y:S01]  /*0ff0*/  LDC.64 R28, c[0x0][0x620] ;  /* 0x00018800ff1c7b82 */ /* 0x000ee20000000a00 */
[----:B-1----:R-:W-:-:S04]  /*1000*/  ISETP.NE.U32.AND P0, PT, R26, RZ, PT ;  /* 0x000000ff1a00720c */ /* 0x002fc80003f05070 */
[----:B------:R-:W-:-:S13]  /*1010*/  ISETP.NE.AND.EX P0, PT, R27, RZ, PT, P0 ;  /* 0x000000ff1b00720c */ /* 0x000fda0003f05300 */
[----:B--23--:R-:W-:Y:S05]  /*1020*/  @!P0 BRA `(.L_x_14) ;  /* 0x0000000000288947 */ /* 0x00cfea0003800000 */
[----:B------:R-:W1:Y:S02]  /*1030*/  LDC R3, c[0x0][0x634] ;  /* 0x00018d00ff037b82 */ /* 0x000e640000000800 */
[----:B-1----:R-:W-:-:S05]  /*1040*/  IADD3 R3, P0, R16, R3, RZ ;  /* 0x0000000310037210 */ /* 0x002fca0007f1e0ff */
[----:B------:R-:W-:-:S04]  /*1050*/  IMAD.X R19, RZ, RZ, R17, P0 ;  /* 0x000000ffff137224 */ /* 0x000fc800000e0611 */
[----:B------:R-:W-:-:S04]  /*1060*/  IMAD.WIDE.U32 R10, R19, R26, RZ ;  /* 0x0000001a130a7225 */ /* 0x000fc800078e00ff */
[----:B0-----:R-:W-:-:S04]  /*1070*/  IMAD.WIDE.U32 R12, P0, R3, R27, R10 ;  /* 0x0000001b030c7225 */ /* 0x001fc8000780000a */
[----:B------:R-:W-:-:S04]  /*1080*/  IMAD.WIDE.U32 R10, R3, R26, RZ ;  /* 0x0000001a030a7225 */ /* 0x000fc800078e00ff */
[----:B------:R-:W-:Y:S01]  /*1090*/  IMAD.X R15, RZ, RZ, RZ, P0 ;  /* 0x000000ffff0f7224 */ /* 0x000fe200000e06ff */
[----:B------:R-:W-:Y:S01]  /*10a0*/  IADD3 RZ, P0, R11, R12, RZ ;  /* 0x0000000c0bff7210 */ /* 0x000fe20007f1e0ff */
[----:B------:R-:W-:-:S04]  /*10b0*/  IMAD.MOV.U32 R14, RZ, RZ, R13 ;  /* 0x000000ffff0e7224 */ /* 0x000fc800078e000d */
[----:B------:R-:W-:-:S08]  /*10c0*/  IMAD.WIDE.U32.X R10, R19, R27, R14, P0 ;  /* 0x0000001b130a7225 */ /* 0x000fd000000e040e */
.L_x_14:
[----:B------:R-:W1:Y:S01]  /*10d0*/  LDC.64 R30, c[0x0][0x640] ;  /* 0x00019000ff1e7b82 */ /* 0x000e620000000a00 */
[-CC-:B------:R-:W-:Y:S01]  /*10e0*/  SHF.R.U64 R33, R10, R18.reuse, R11.reuse ;  /* 0x000000120a217219 */ /* 0x180fe2000000120b */
[----:B------:R-:W-:Y:S01]  /*10f0*/  IMAD.MOV.U32 R32, RZ, RZ, 0x1 ;  /* 0x00000001ff207424 */ /* 0x000fe200078e00ff */
[----:B------:R-:W-:Y:S02]  /*1100*/  SHF.R.U32.HI R3, RZ, R18, R11 ;  /* 0x00000012ff037219 */ /* 0x000fe4000001160b */
[----:B0-----:R-:W-:-:S03]  /*1110*/  IADD3 R13, P0, RZ, -R33, RZ ;  /* 0x80000021ff0d7210 */ /* 0x001fc60007f1e0ff */
[----:B------:R-:W0:Y:S02]  /*1120*/  LDC R14, c[0x0][0x618] ;  /* 0x00018600ff0e7b82 */ /* 0x000e240000000800 */
[----:B------:R-:W-:Y:S02]  /*1130*/  IMAD.X R3, RZ, RZ, ~R3, P0 ;  /* 0x000000ffff037224 */ /* 0x000fe400000e0e03 */
[----:B------:R-:W-:-:S04]  /*1140*/  IMAD.WIDE.U32 R10, R13, R28, R16 ;  /* 0x0000001c0d0a7225 */ /* 0x000fc800078e0010 */
[----:B------:R-:W2:Y:S01]  /*1150*/  LDC R15, c[0x0][0x608] ;  /* 0x00018200ff0f7b82 */ /* 0x000ea20000000800 */
[----:B------:R-:W-:-:S04]  /*1160*/  IMAD R12, R3, R28, RZ ;  /* 0x0000001c030c7224 */ /* 0x000fc800078e02ff */
[----:B------:R-:W-:Y:S02]  /*1170*/  IMAD R3, R13, R29, R12 ;  /* 0x0000001d0d037224 */ /* 0x000fe400078e020c */
[----:B------:R-:W-:Y:S01]  /*1180*/  IMAD.MOV.U32 R12, RZ, RZ, -0x1 ;  /* 0xffffffffff0c7424 */ /* 0x000fe200078e00ff */
[----:B------:R-:W3:Y:S01]  /*1190*/  LDC R27, c[0x0][0x658] ;  /* 0x00019600ff1b7b82 */ /* 0x000ee20000000800 */
[----:B------:R-:W-:Y:S01]  /*11a0*/  IMAD.IADD R3, R11, 0x1, R3 ;  /* 0x000000010b037824 */ /* 0x000fe200078e0203 */
[----:B-1----:R-:W-:-:S04]  /*11b0*/  ISETP.NE.U32.AND P0, PT, R30, RZ, PT ;  /* 0x000000ff1e00720c */ /* 0x002fc80003f05070 */
[----:B------:R-:W-:Y:S02]  /*11c0*/  ISETP.NE.AND.EX P0, PT, R31, RZ, PT, P0 ;  /* 0x000000ff1f00720c */ /* 0x000fe40003f05300 */
[----:B------:R-:W1:Y:S01]  /*11d0*/  LDC R26, c[0x0][0x600] ;  /* 0x00018000ff1a7b82 */ /* 0x000e620000000800 */
[-CC-:B0-----:R-:W-:Y:S02]  /*11e0*/  SHF.R.U64 R25, R10, R14.reuse, R3.reuse ;  /* 0x0000000e0a197219 */ /* 0x181fe40000001203 */
[----:B------:R-:W-:-:S05]  /*11f0*/  SHF.R.U32.HI R10, RZ, R14, R3 ;  /* 0x0000000eff0a7219 */ /* 0x000fca0000011603 */
[----:B------:R-:W0:Y:S01]  /*1200*/  LDC R22, c[0x0][0x648] ;  /* 0x00019200ff167b82 */ /* 0x000e220000000800 */
[-CC-:B--2---:R-:W-:Y:S02]  /*1210*/  SHF.R.U64 R35, R25, R15.reuse, R10.reuse ;  /* 0x0000000f19237219 */ /* 0x184fe4000000120a */
[----:B------:R-:W-:-:S05]  /*1220*/  SHF.R.U32.HI R10, RZ, R15, R10 ;  /* 0x0000000fff0a7219 */ /* 0x000fca000001160a */
[----:B------:R-:W2:Y:S01]  /*1230*/  LDC R28, c[0x0][0x638] ;  /* 0x00018e00ff1c7b82 */ /* 0x000ea20000000800 */
[-CC-:B---3--:R-:W-:Y:S02]  /*1240*/  SHF.R.U64 R34, R35, R27.reuse, R10.reuse ;  /* 0x0000001b23227219 */ /* 0x188fe4000000120a */
[-C--:B------:R-:W-:Y:S02]  /*1250*/  SHF.L.U32 R3, R12, R27.reuse, RZ ;  /* 0x0000001b0c037219 */ /* 0x080fe400000006ff */
[----:B------:R-:W-:Y:S01]  /*1260*/  SHF.R.U32.HI R11, RZ, R27, R10 ;  /* 0x0000001bff0b7219 */ /* 0x000fe2000001160a */
[----:B------:R-:W-:Y:S01]  /*1270*/  IMAD.MOV.U32 R10, RZ, RZ, R34 ;  /* 0x000000ffff0a7224 */ /* 0x000fe200078e0022 */
[----:B------:R-:W-:Y:S01]  /*1280*/  LOP3.LUT R18, RZ, R3, RZ, 0x33, !PT ;  /* 0x00000003ff127212 */ /* 0x000fe200078e33ff */
[----:B------:R-:W3:Y:S01]  /*1290*/  LDC R29, c[0x0][0x610] ;  /* 0x00018400ff1d7b82 */ /* 0x000ee20000000800 */
[----:B------:R-:W-:Y:S05]  /*12a0*/  @!P0 BRA `(.L_x_15) ;  /* 0x0000000000288947 */ /* 0x000fea0003800000 */
[----:B------:R-:W4:Y:S02]  /*12b0*/  LDC R3, c[0x0][0x64c] ;  /* 0x00019300ff037b82 */ /* 0x000f240000000800 */
[----:B----4-:R-:W-:-:S05]  /*12c0*/  IADD3 R3, P0, R34, R3, RZ ;  /* 0x0000000322037210 */ /* 0x010fca0007f1e0ff */
[----:B------:R-:W-:-:S04]  /*12d0*/  IMAD.X R19, RZ, RZ, R11, P0 ;  /* 0x000000ffff137224 */ /* 0x000fc800000e060b */
[----:B------:R-:W-:-:S04]  /*12e0*/  IMAD.WIDE.U32 R10, R19, R30, RZ ;  /* 0x0000001e130a7225 */ /* 0x000fc800078e00ff */
[----:B------:R-:W-:-:S04]  /*12f0*/  IMAD.WIDE.U32 R12, P0, R3, R31, R10 ;  /* 0x0000001f030c7225 */ /* 0x000fc8000780000a */
[----:B------:R-:W-:-:S04]  /*1300*/  IMAD.WIDE.U32 R10, R3, R30, RZ ;  /* 0x0000001e030a7225 */ /* 0x000fc800078e00ff */
[----:B------:R-:W-:Y:S01]  /*1310*/  IMAD.X R15, RZ, RZ, RZ, P0 ;  /* 0x000000ffff0f7224 */ /* 0x000fe200000e06ff */
[----:B------:R-:W-:Y:S01]  /*1320*/  IADD3 RZ, P0, R11, R12, RZ ;  /* 0x0000000c0bff7210 */ /* 0x000fe20007f1e0ff */
[----:B------:R-:W-:-:S04]  /*1330*/  IMAD.MOV.U32 R14, RZ, RZ, R13 ;  /* 0x000000ffff0e7224 */ /* 0x000fc800078e000d */
[----:B------:R-:W-:-:S08]  /*1340*/  IMAD.WIDE.U32.X R10, R19, R31, R14, P0 ;  /* 0x0000001f130a7225 */ /* 0x000fd000000e040e */
.L_x_15:
[----:B0-----:R-:W-:Y:S01]  /*1350*/  SHF.R.U64 R7, R10, R22, R11 ;  /* 0x000000160a077219 */ /* 0x001fe2000000120b */
[----:B-1----:R-:W-:Y:S01]  /*1360*/  VIADD R10, R26, 0xffffffff ;  /* 0xffffffff1a0a7836 */ /* 0x002fe20000000000 */
[----:B------:R-:W-:Y:S01]  /*1370*/  SHF.L.U32 R3, R32, R27, RZ ;  /* 0x0000001b20037219 */ /* 0x000fe200000006ff */
[----:B------:R-:W-:Y:S01]  /*1380*/  @P1 IMAD R20, R21, R24, R6 ;  /* 0x0000001815141224 */ /* 0x000fe200078e0206 */
[----:B------:R-:W-:Y:S01]  /*1390*/  LOP3.LUT R18, R35, R18, RZ, 0xc0, !PT ;  /* 0x0000001223127212 */ /* 0x000fe200078ec0ff */
[----:B------:R-:W-:Y:S01]  /*13a0*/  IMAD.MOV R11, RZ, RZ, -R7 ;  /* 0x000000ffff0b7224 */ /* 0x000fe200078e0a07 */
[----:B------:R-:W-:Y:S01]  /*13b0*/  LOP3.LUT R10, R25, R10, RZ, 0xc0, !PT ;  /* 0x0000000a190a7212 */ /* 0x000fe200078ec0ff */
[----:B------:R-:W-:Y:S02]  /*13c0*/  IMAD.MOV.U32 R6, RZ, RZ, 0x1 ;  /* 0x00000001ff067424 */ /* 0x000fe400078e00ff */
[----:B------:R-:W-:Y:S02]  /*13d0*/  IMAD R7, R3, R7, R18 ;  /* 0x0000000703077224 */ /* 0x000fe400078e0212 */
[----:B--2---:R-:W-:-:S02]  /*13e0*/  IMAD R3, R11, R28, R34 ;  /* 0x0000001c0b037224 */ /* 0x004fc400078e0222 */
[----:B---3--:R-:W-:Y:S02]  /*13f0*/  IMAD R22, R7, R29, R20 ;  /* 0x0000001d07167224 */ /* 0x008fe400078e0214 */
[----:B------:R-:W-:Y:S01]  /*1400*/  IMAD R7, R3, R26, R10 ;  /* 0x0000001a03077224 */ /* 0x000fe200078e020a */
[----:B------:R-:W-:Y:S01]  /*1410*/  PRMT R3, R6, 0x7610, R3 ;  /* 0x0000761006037816 */ /* 0x000fe20000000003 */
[----:B------:R-:W-:-:S03]  /*1420*/  IMAD.MOV.U32 R19, RZ, RZ, R33 ;  /* 0x000000ffff137224 */ /* 0x000fc600078e0021 */
[----:B------:R-:W-:Y:S02]  /*1430*/  SEL R18, R7, R22, !P1 ;  /* 0x0000001607127207 */ /* 0x000fe40004800000 */
[----:B------:R-:W-:-:S07]  /*1440*/  SEL R22, R22, R7, !P1 ;  /* 0x0000000716167207 */ /* 0x000fce0004800000 */
.L_x_13:
[----:B------:R-:W-:Y:S05]  /*1450*/  @!P2 BRA `(.L_x_16) ;  /* 0x00000000000ca947 */ /* 0x000fea0003800000 */
[----:B------:R-:W-:Y:S01]  /*1460*/  UCGABAR_WAIT ;  /* 0x0000000000007dc7 */ /* 0x000fe20008000000 */
[----:B------:R-:W-:Y:S01]  /*1470*/  CCTL.IVALL ;  /* 0x00000000ff00798f */ /* 0x000fe20002000000 */
[----:B------:R-:W-:Y:S05]  /*1480*/  BRA `(.L_x_17) ;  /* 0x0000000000047947 */ /* 0x000fea0003800000 */
.L_x_16:
[----:B------:R-:W-:Y:S06]  /*1490*/  BAR.SYNC.DEFER_BLOCKING 0x0 ;  /* 0x0000000000007b1d */ /* 0x000fec0000010000 */
.L_x_17:
[----:B------:R-:W-:Y:S05]  /*14a0*/  @!P4 BRA `(.L_x_18) ;  /* 0x000000480074c947 */ /* 0x000fea0003800000 */
[----:B------:R-:W-:-:S13]  /*14b0*/  ISETP.GT.U32.AND P0, PT, R36, 0x1, PT ;  /* 0x000000012400780c */ /* 0x000fda0003f04070 */
[----:B------:R-:W-:Y:S05]  /*14c0*/  @P0 EXIT ;  /* 0x000000000000094d */ /* 0x000fea0003800000 */
.L_x_19:
[----:B------:R-:W-:-:S08]  /*14d0*/  NOP ;  /* 0x0000000000007918 */ /* 0x000fd00000000000 */
[----:B------:R-:W1:Y:S02]  /*14e0*/  USETMAXREG.TRY_ALLOC.CTAPOOL UP0, 0xe8 ;  /* 0x000000e8000079c8 */ /* 0x000e640008000600 */
[----:B-1----:R-:W-:-:S13]  /*14f0*/  PLOP3.LUT P0, PT, PT, PT, UP0, 0x80, 0x0 ;  /* 0x000000000000781c */ /* 0x002fda0003f0f008 */
[----:B------:R-:W-:Y:S05]  /*1500*/  @!P0 BRA `(.L_x_19) ;  /* 0xfffffffc00f08947 */ /* 0x000fea000383ffff */
[----:B------:R-:W-:-:S13]  /*1510*/  LOP3.LUT P0, RZ, R3, 0xff, RZ, 0xc0, !PT ;  /* 0x000000ff03ff7812 */ /* 0x000fda000780c0ff */
[----:B------:R-:W-:Y:S05]  /*1520*/  @!P0 EXIT ;  /* 0x000000000000894d */ /* 0x000fea0003800000 */
[----:B------:R-:W2:Y:S01]  /*1530*/  LDL.64 R10, [R1] ;  /* 0x00000000010a7983 */ /* 0x000ea20000100a00 */
[CC--:B------:R-:W-:Y:S01]  /*1540*/  LEA.HI R3, R8.reuse, R5.reuse, RZ, 0x2 ;  /* 0x0000000508037211 */ /* 0x0c0fe200078f10ff */
[----:B------:R-:W1:Y:S01]  /*1550*/  S2UR UR4, SR_CgaCtaId ;  /* 0x00000000000479c3 */ /* 0x000e620000008800 */
[----:B------:R-:W-:Y:S01]  /*1560*/  LEA.HI R8, R8, R5, RZ, 0x5 ;  /* 0x0000000508087211 */ /* 0x000fe200078f28ff */
[----:B------:R-:W-:Y:S01]  /*1570*/  UISETP.LT.AND UP0, UPT, UR40, 0x1, UPT ;  /* 0x000000012800788c */ /* 0x000fe2000bf01270 */
[--C-:B------:R-:W-:Y:S01]  /*1580*/  SHF.R.S32.HI R92, RZ, 0x2, R3.reuse ;  /* 0x00000002ff5c7819 */ /* 0x100fe20000011403 */
[----:B------:R-:W-:Y:S01]  /*1590*/  UIADD3 UR5, UR43, -0x1, URZ ;  /* 0xffffffff2b057890 */ /* 0x000fe2000fffe03f */
[----:B------:R-:W-:Y:S01]  /*15a0*/  SHF.R.S32.HI R7, RZ, 0x1f, R3 ;  /* 0x0000001fff077819 */ /* 0x000fe20000011403 */
[----:B------:R-:W-:Y:S01]  /*15b0*/  USEL UR42, UR40, 0x1, UP0 ;  /* 0x00000001282a7887 */ /* 0x000fe20008000000 */
[----:B------:R-:W-:Y:S01]  /*15c0*/  LOP3.LUT R4, R3, 0xfffffffc, RZ, 0xc0, !PT ;  /* 0xfffffffc03047812 */ /* 0x000fe200078ec0ff */
[----:B------:R-:W3:Y:S01]  /*15d0*/  LDC R98, c[0x0][0x658] ;  /* 0x00019600ff627b82 */ /* 0x000ee20000000800 */
[----:B------:R-:W-:Y:S01]  /*15e0*/  LEA.HI R7, R7, R92, RZ, 0x3 ;  /* 0x0000005c07077211 */ /* 0x000fe200078f18ff */
[----:B------:R-:W-:Y:S01]  /*15f0*/  UMOV UR41, 0x400 ;  /* 0x0000040000297882 */ /* 0x000fe20000000000 */
[----:B------:R-:W-:Y:S01]  /*1600*/  SHF.R.S32.HI R3, RZ, 0x5, R8 ;  /* 0x00000005ff037819 */ /* 0x000fe20000011408 */
[----:B------:R-:W-:Y:S01]  /*1610*/  UISETP.NE.AND UP0, UPT, UR5, URZ, UPT ;  /* 0x0000003f0500728c */ /* 0x000fe2000bf05270 */
[----:B------:R-:W-:Y:S01]  /*1620*/  LOP3.LUT R7, R7, 0xfffffff8, RZ, 0xc0, !PT ;  /* 0xfffffff807077812 */ /* 0x000fe200078ec0ff */
[----:B------:R-:W-:Y:S01]  /*1630*/  IMAD.IADD R4, R5, 0x1, -R4 ;  /* 0x0000000105047824 */ /* 0x000fe200078e0a04 */
[----:B------:R-:W-:Y:S01]  /*1640*/  ULDC UR6, c[0x0][0x284] ;  /* 0x0000a10000067ab9 */ /* 0x000fe20000000800 */
[----:B------:R-:W4:Y:S01]  /*1650*/  LDC.64 R96, c[0x0][0x5c8] ;  /* 0x00017200ff607b82 */ /* 0x000f220000000a00 */
[----:B------:R-:W-:Y:S01]  /*1660*/  IMAD.MOV.U32 R5, RZ, RZ, 0x1 ;  /* 0x00000001ff057424 */ /* 0x000fe200078e00ff */
[----:B------:R-:W-:Y:S01]  /*1670*/  LOP3.LUT R104, R23, 0x1, RZ, 0xfc, !PT ;  /* 0x0000000117687812 */ /* 0x000fe200078efcff */
[----:B------:R-:W-:Y:S01]  /*1680*/  IMAD.IADD R92, R92, 0x1, -R7 ;  /* 0x000000015c5c7824 */ /* 0x000fe200078e0a07 */
[----:B------:R-:W-:Y:S01]  /*1690*/  USHF.L.U32 UR45, UR40, 0x1, URZ ;  /* 0x00000001282d7899 */ /* 0x000fe2000800063f */
[----:B------:R-:W-:Y:S01]  /*16a0*/  IMAD.SHL.U32 R94, R4, 0x2, RZ ;  /* 0x00000002045e7824 */ /* 0x000fe200078e00ff */
[----:B------:R-:W-:Y:S01]  /*16b0*/  UIADD3 UR42, -UR42, UR40, URZ ;  /* 0x000000282a2a7290 */ /* 0x000fe2000fffe13f */
[--C-:B------:R-:W-:Y:S01]  /*16c0*/  IMAD R103, R3, -0x10, -R92.reuse ;  /* 0xfffffff003677824 */ /* 0x100fe200078e0a5c */
[----:B------:R-:W0:Y:S01]  /*16d0*/  LDC R99, c[0x0][0x288] ;  /* 0x0000a200ff637b82 */ /* 0x000e220000000800 */
[----:B------:R-:W-:Y:S01]  /*16e0*/  SHF.R.S32.HI R93, RZ, 0x1f, R92 ;  /* 0x0000001fff5d7819 */ /* 0x000fe2000001145c */
[----:B-1----:R-:W-:Y:S01]  /*16f0*/  ULEA UR41, UR4, UR41, 0x18 ;  /* 0x0000002904297291 */ /* 0x002fe2000f8ec03f */
[----:B------:R-:W-:Y:S01]  /*1700*/  SHF.R.S32.HI R95, RZ, 0x1f, R94 ;  /* 0x0000001fff5f7819 */ /* 0x000fe2000001145e */
[----:B------:R-:W-:Y:S01]  /*1710*/  USHF.L.U32 UR4, UR5, 0x3, URZ ;  /* 0x0000000305047899 */ /* 0x000fe2000800063f */
[----:B------:R-:W-:Y:S01]  /*1720*/  VIADD R103, R103, UR6 ;  /* 0x0000000667677c36 */ /* 0x000fe20008000000 */
[----:B------:R-:W-:Y:S01]  /*1730*/  USEL UR5, URZ, 0x1, UP0 ;  /* 0x000000013f057887 */ /* 0x000fe20008000000 */
[----:B------:R-:W-:Y:S01]  /*1740*/  IMAD.WIDE R92, R3, 0x10, R92 ;  /* 0x00000010035c7825 */ /* 0x000fe200078e025c */
[----:B------:R-:W1:Y:S01]  /*1750*/  LDC R101, c[0x0][0x600] ;  /* 0x00018000ff657b82 */ /* 0x000e620000000800 */
[----:B------:R-:W-:-:S02]  /*1760*/  UIADD3 UR46, UR41, 0xa0, URZ ;  /* 0x000000a0292e7890 */ /* 0x000fc4000fffe03f */
[----:B------:R-:W-:Y:S01]  /*1770*/  IMAD.MOV.U32 R3, RZ, RZ, -0x1 ;  /* 0xffffffffff037424 */ /* 0x000fe200078e00ff */
[----:B------:R-:W-:Y:S01]  /*1780*/  ULOP3.LUT UR4, UR4, 0x8, URZ, 0xc0, !UPT ;  /* 0x0000000804047892 */ /* 0x000fe2000f8ec03f */
[----:B------:R-:W-:Y:S01]  /*1790*/  IMAD.U32 R105, RZ, RZ, UR5 ;  /* 0x00000005ff697e24 */ /* 0x000fe2000f8e00ff */
[----:B------:R-:W-:Y:S02]  /*17a0*/  ULEA UR43, UR43, UR46, 0x3 ;  /* 0x0000002e2b2b7291 */ /* 0x000fe4000f8e183f */
[-C--:B---3--:R-:W-:Y:S01]  /*17b0*/  SHF.L.U32 R3, R3, R98.reuse, RZ ;  /* 0x0000006203037219 */ /* 0x088fe200000006ff */
[----:B------:R-:W-:Y:S01]  /*17c0*/  ULOP3.LUT UR47, UR4, 0x8, URZ, 0x3c, !UPT ;  /* 0x00000008042f7892 */ /* 0x000fe2000f8e3c3f */
[C---:B----4-:R-:W-:Y:S01]  /*17d0*/  SHF.L.U64.HI R97, R96.reuse, 0x3, R97 ;  /* 0x0000000360617819 */ /* 0x050fe20000010261 */
[----:B------:R-:W-:Y:S01]  /*17e0*/  IMAD.SHL.U32 R96, R96, 0x8, RZ ;  /* 0x0000000860607824 */ /* 0x000fe200078e00ff */
[----:B------:R-:W-:Y:S01]  /*17f0*/  SHF.L.U32 R98, R5, R98, RZ ;  /* 0x0000006205627219 */ /* 0x000fe200000006ff */
[----:B------:R-:W-:Y:S01]  /*1800*/  ULOP3.LUT UR44, UR4, 0x18, URZ, 0x3c, !UPT ;  /* 0x00000018042c7892 */ /* 0x000fe2000f8e3c3f */
[----:B------:R-:W-:Y:S01]  /*1810*/  LOP3.LUT R102, RZ, R3, RZ, 0x33, !PT ;  /* 0x00000003ff667212 */ /* 0x000fe200078e33ff */
[----:B0-----:R-:W-:-:S02]  /*1820*/  IMAD R99, R4, -0x2, R99 ;  /* 0xfffffffe04637824 */ /* 0x001fc400078e0263 */
[----:B-1----:R-:W-:Y:S01]  /*1830*/  VIADD R101, R101, 0xffffffff ;  /* 0xffffffff65657836 */ /* 0x002fe20000000000 */
[----:B--2---:R-:W-:-:S07]  /*1840*/  SHF.L.U64.HI R100, R10, 0x1, R0 ;  /* 0x000000010a647819 */ /* 0x004fce0000010200 */
.L_x_167:
[----:B------:R-:W-:-:S04]  /*1850*/  SHF.L.U32 R0, R105, 0x1f, RZ ;  /* 0x0000001f69007819 */ /* 0x000fc800000006ff */
[----:B------:R-:W0:Y:S02]  /*1860*/  SYNCS.PHASECHK.TRANS64.TRYWAIT P0, [UR43+-0x8], R0 ;  /* 0xfffff800ff0075a7 */ /* 0x000e24000800016b */
[----:B01-34-:R-:W-:Y:S05]  /*1870*/  @!P0 BRA `(.L_x_20) ;  /* 0x00000058003c8947 */ /* 0x01bfea0003800000 */
.L_x_194:
[----:B------:R-:W-:Y:S02]  /*1880*/  ULDC UR4, c[0x0][0x28c] ;  /* 0x0000a30000047ab9 */ /* 0x000fe40000000800 */
[----:B------:R-:W-:-:S13]  /*1890*/  ISETP.LT.AND P0, PT, RZ, UR4, PT ;  /* 0x00000004ff007c0c */ /* 0x000fda000bf01270 */
[----:B------:R-:W-:Y:S05]  /*18a0*/  @P0 BRA `(.L_x_21) ;  /* 0x0000000000400947 */ /* 0x000fea0003800000 */
[----:B0-----:R-:W-:Y:S01]  /*18b0*/  MOV R0, 0x0 ;  /* 0x0000000000007802 */ /* 0x001fe20000000f00 */
[----:B------:R-:W-:Y:S01]  /*18c0*/  ULDC.64 UR4, c[0x4][0x68] ;  /* 0x01001a0000047ab9 */ /* 0x000fe20000000a00 */
[----:B------:R-:W-:Y:S01]  /*18d0*/  ULDC.64 UR6, c[0x4][0x8] ;  /* 0x0100020000067ab9 */ /* 0x000fe20000000a00 */
[----:B------:R-:W-:Y:S01]  /*18e0*/  IMAD.U32 R4, RZ, RZ, UR4 ;  /* 0x00000004ff047e24 */ /* 0x000fe2000f8e00ff */
[----:B------:R0:W1:Y:S01]  /*18f0*/  LDC.64 R14, c[0x4][R0] ;  /* 0x01000000000e7b82 */ /* 0x0000620000000a00 */
[----:B------:R-:W-:Y:S01]  /*1900*/  IMAD.U32 R5, RZ, RZ, UR5 ;  /* 0x00000005ff057e24 */ /* 0x000fe2000f8e00ff */
[----:B------:R-:W-:Y:S01]  /*1910*/  ULDC.64 UR4, c[0x4][0x70] ;  /* 0x01001c0000047ab9 */ /* 0x000fe20000000a00 */
[----:B------:R-:W-:Y:S02]  /*1920*/  IMAD.U32 R10, RZ, RZ, UR6 ;  /* 0x00000006ff0a7e24 */ /* 0x000fe4000f8e00ff */
[----:B------:R-:W-:Y:S02]  /*1930*/  IMAD.U32 R6, RZ, RZ, UR4 ;  /* 0x00000004ff067e24 */ /* 0x000fe4000f8e00ff */
[----:B------:R-:W-:-:S02]  /*1940*/  IMAD.U32 R7, RZ, RZ, UR5 ;  /* 0x00000005ff077e24 */ /* 0x000fc4000f8e00ff */
[----:B------:R-:W-:Y:S02]  /*1950*/  IMAD.U32 R11, RZ, RZ, UR7 ;  /* 0x00000007ff0b7e24 */ /* 0x000fe4000f8e00ff */
[----:B------:R-:W-:Y:S02]  /*1960*/  IMAD.MOV.U32 R8, RZ, RZ, 0x1e1 ;  /* 0x000001e1ff087424 */ /* 0x000fe400078e00ff */
[----:B------:R-:W-:Y:S02]  /*1970*/  IMAD.MOV.U32 R12, RZ, RZ, 0x1 ;  /* 0x00000001ff0c7424 */ /* 0x000fe400078e00ff */
[----:B0-----:R-:W-:-:S07]  /*1980*/  IMAD.MOV.U32 R13, RZ, RZ, RZ ;  /* 0x000000ffff0d7224 */ /* 0x001fce00078e00ff */
[----:B------:R-:W-:-:S07]  /*1990*/  LEPC R20, `(.L_x_21) ;  /* 0x000000001014794e */ /* 0x000fce0000000000 */
[----:B-1---5:R-:W-:Y:S05]  /*19a0*/  CALL.ABS.NOINC R14 ;  /* 0x000000000e007343 */ /* 0x022fea0003c00000 */
.L_x_21:
[----:B------:R-:W-:-:S13]  /*19b0*/  ISETP.NE.AND P0, PT, R104, 0x3, PT ;  /* 0x000000036800780c */ /* 0x000fda0003f05270 */
[----:B------:R-:W-:Y:S05]  /*19c0*/  @!P0 BRA `(.L_x_22) ;  /* 0x0000000000048947 */ /* 0x000fea0003800000 */
[----:B------:R-:W-:Y:S01]  /*19d0*/  BPT.TRAP 0x1 ;  /* 0x000000040000795c */ /* 0x000fe20000300000 */
.L_x_22:
[----:B0-----:R-:W-:Y:S02]  /*19e0*/  IMAD.U32 R3, RZ, RZ, UR38 ;  /* 0x00000026ff037e24 */ /* 0x001fe4000f8e00ff */
[----:B------:R-:W-:-:S03]  /*19f0*/  IMAD.U32 R0, RZ, RZ, UR39 ;  /* 0x00000027ff007e24 */ /* 0x000fc6000f8e00ff */
[----:B------:R-:W-:Y:S02]  /*1a00*/  LEA R3, R3, UR41, 0x3 ;  /* 0x0000002903037c11 */ /* 0x000fe4000f8e18ff */
[----:B------:R-:W-:-:S04]  /*1a10*/  SHF.L.U32 R0, R0, 0x1f, RZ ;  /* 0x0000001f00007819 */ /* 0x000fc800000006ff */
[----:B------:R0:W1:Y:S01]  /*1a20*/  SYNCS.PHASECHK.TRANS64.TRYWAIT P1, [R3+URZ], R0 ;  /* 0x00000000030075a7 */ /* 0x000062000802017f */
[----:B------:R-:W-:Y:S05]  /*1a30*/  @!P0 BRA `(.L_x_23) ;  /* 0x0000000000048947 */ /* 0x000fea0003800000 */
[----:B------:R-:W-:Y:S01]  /*1a40*/  BPT.TRAP 0x1 ;  /* 0x000000040000795c */ /* 0x000fe20000300000 */
.L_x_23:
[----:B------:R-:W-:-:S05]  /*1a50*/  IMAD.U32 R4, RZ, RZ, UR42 ;  /* 0x0000002aff047e24 */ /* 0x000fca000f8e00ff */
[----:B------:R-:W-:Y:S01]  /*1a60*/  ISETP.GE.AND P2, PT, R4, 0x1, PT ;  /* 0x000000010400780c */ /* 0x000fe20003f46270 */
[----:B-1----:R-:W-:-:S12]  /*1a70*/  @P1 BRA `(.L_x_24) ;  /* 0x0000000000081947 */ /* 0x002fd80003800000 */
[----:B------:R-:W1:Y:S02]  /*1a80*/  SYNCS.PHASECHK.TRANS64.TRYWAIT P1, [R3+URZ], R0 ;  /* 0x00000000030075a7 */ /* 0x000e64000802017f */
[----:B-1----:R-:W-:Y:S05]  /*1a90*/  @!P1 BRA `(.L_x_25) ;  /* 0x0000005400cc9947 */ /* 0x002fea0003800000 */
.L_x_24:
[----:B------:R-:W-:Y:S05]  /*1aa0*/  WARPSYNC.ALL ;  /* 0x0000000000007948 */ /* 0x000fea0003800000 */
[----:B------:R-:W-:Y:S01]  /*1ab0*/  UIADD3 UR4, UR41, 0x180, URZ ;  /* 0x0000018029047890 */ /* 0x000fe2000fffe03f */
[----:B------:R-:W-:Y:S01]  /*1ac0*/  WARPGROUP.ARRIVE ;  /* 0x00000000000079c5 */ /* 0x000fe20000000000 */
[----:B------:R-:W-:Y:S02]  /*1ad0*/  UIADD3 UR5, UR41, 0x12180, URZ ;  /* 0x0001218029057890 */ /* 0x000fe4000fffe03f */
[----:B------:R-:W-:Y:S02]  /*1ae0*/  USHF.R.U32.HI UR4, URZ, 0x4, UR4 ;  /* 0x000000043f047899 */ /* 0x000fe40008011604 */
[----:B------:R-:W-:-:S02]  /*1af0*/  USHF.R.U32.HI UR5, URZ, 0x4, UR5 ;  /* 0x000000043f057899 */ /* 0x000fc40008011605 */
[----:B------:R-:W-:Y:S02]  /*1b00*/  ULOP3.LUT UR4, UR4, 0x3fff, URZ, 0xc0, !UPT ;  /* 0x00003fff04047892 */ /* 0x000fe4000f8ec03f */
[----:B------:R-:W-:Y:S02]  /*1b10*/  ULOP3.LUT UR5, UR5, 0x3fff, URZ, 0xc0, !UPT ;  /* 0x00003fff05057892 */ /* 0x000fe4000f8ec03f */
[----:B------:R-:W-:Y:S02]  /*1b20*/  ULOP3.LUT UR8, UR4, 0x10000, URZ, 0xfc, !UPT ;  /* 0x0001000004087892 */ /* 0x000fe4000f8efc3f */
[----:B------:R-:W-:Y:S02]  /*1b30*/  ULOP3.LUT UR9, UR5, 0x10000, URZ, 0xfc, !UPT ;  /* 0x0001000005097892 */ /* 0x000fe4000f8efc3f */
[----:B------:R-:W-:Y:S02]  /*1b40*/  ULEA UR10, UR38, UR8, 0x9 ;  /* 0x00000008260a7291 */ /* 0x000fe4000f8e483f */
[----:B------:R-:W-:Y:S01]  /*1b50*/  ULEA UR11, UR38, UR9, 0xa ;  /* 0x00000009260b7291 */ /* 0x000fe2000f8e503f */
[----:B------:R-:W-:Y:S01]  /*1b60*/  UMOV UR5, 0x40000040 ;  /* 0x4000004000057882 */ /* 0x000fe20000000000 */
[----:B------:R-:W-:-:S03]  /*1b70*/  UMOV UR7, 0x40000040 ;  /* 0x4000004000077882 */ /* 0x000fc60000000000 */
[----:B------:R-:W-:Y:S02]  /*1b80*/  UMOV UR4, UR10 ;  /* 0x0000000a00047c82 */ /* 0x000fe40008000000 */
[----:B------:R-:W-:Y:S02]  /*1b90*/  UMOV UR6, UR11 ;  /* 0x0000000b00067c82 */ /* 0x000fe40008000000 */
[----:B------:R-:W-:Y:S01]  /*1ba0*/  HGMMA.64x128x8.F32.TF32 R24, gdesc[UR4], RZ, !UPT, gsb0 ;  /* 0x05e00000041879f0 */ /* 0x000fe2000c0028ff */
[----:B------:R-:W-:Y:S02]  /*1bb0*/  UIADD3 UR4, UR10, 0x2, URZ ;  /* 0x000000020a047890 */ /* 0x000fe4000fffe03f */
[----:B------:R-:W-:Y:S01]  /*1bc0*/  UIADD3 UR6, UR11, 0x2, URZ ;  /* 0x000000020b067890 */ /* 0x000fe2000fffe03f */
[----:B------:R-:W-:Y:S01]  /*1bd0*/  UMOV UR5, 0x40000040 ;  /* 0x4000004000057882 */ /* 0x000fe20000000000 */
[----:B------:R-:W-:Y:S01]  /*1be0*/  UMOV UR7, 0x40000040 ;  /* 0x4000004000077882 */ /* 0x000fe20000000000 */
[----:B------:R-:W-:-:S02]  /*1bf0*/  WARPGROUP.DEPBAR.LE gsb0, 0x0 ;  /* 0x00008000000079c5 */ /* 0x000fc40000010000 */
[----:B------:R-:W-:-:S06]  /*1c00*/  WARPGROUP.ARRIVE ;  /* 0x00000000000079c5 */ /* 0x000fcc0000000000 */
[----:B------:R-:W-:Y:S01]  /*1c10*/  HGMMA.64x128x8.F32.TF32 R24, gdesc[UR4], R24, gsb0 ;  /* 0x05e00000041879f0 */ /* 0x000fe20008002818 */
[----:B------:R-:W-:Y:S02]  /*1c20*/  UIADD3 UR4, UR10, 0x4, URZ ;  /* 0x000000040a047890 */ /* 0x000fe4000fffe03f */
[----:B------:R-:W-:Y:S01]  /*1c30*/  UIADD3 UR6, UR11, 0x4, URZ ;  /* 0x000000040b067890 */ /* 0x000fe2000fffe03f */
[----:B------:R-:W-:Y:S01]  /*1c40*/  UMOV UR5, 0x40000040 ;  /* 0x4000004000057882 */ /* 0x000fe20000000000 */
[----:B------:R-:W-:Y:S01]  /*1c50*/  UMOV UR7, 0x40000040 ;  /* 0x4000004000077882 */ /* 0x000fe20000000000 */
[----:B------:R-:W-:Y:S02]  /*1c60*/  WARPGROUP.DEPBAR.LE gsb0, 0x0 ;  /* 0x00008000000079c5 */ /* 0x000fe40000010000 */
        /* <DEDUP_REMOVED lines=8> */
[----:B------:R-:W-:Y:S03]  /*1cf0*/  HGMMA.64x128x8.F32.TF32 R24, gdesc[UR4], R24, gsb0 ;  /* 0x05e00000041879f0 */ /* 0x000fe60008002818 */
[----:B------:R-:W-:Y:S02]  /*1d00*/  WARPGROUP.DEPBAR.LE gsb0, 0x0 ;  /* 0x00008000000079c5 */ /* 0x000fe40000010000 */
[----:B------:R-:W-:Y:S05]  /*1d10*/  @!P2 BRA `(.L_x_26) ;  /* 0x000000040014a947 */ /* 0x000fea0003800000 */
[----:B------:R-:W-:Y:S01]  /*1d20*/  UIADD3 UR4, UR38, 0x1, URZ ;  /* 0x0000000126047890 */ /* 0x000fe2000fffe03f */
[----:B01----:R-:W-:Y:S02]  /*1d30*/  IMAD.U32 R0, RZ, RZ, UR42 ;  /* 0x0000002aff007e24 */ /* 0x003fe4000f8e00ff */
[----:B------:R-:W-:Y:S01]  /*1d40*/  IMAD.U32 R3, RZ, RZ, UR38 ;  /* 0x00000026ff037e24 */ /* 0x000fe2000f8e00ff */
[----:B------:R-:W-:-:S04]  /*1d50*/  UISETP.NE.AND UP0, UPT, UR4, 0x9, UPT ;  /* 0x000000090400788c */ /* 0x000fc8000bf05270 */
[----:B------:R-:W-:Y:S02]  /*1d60*/  USEL UR5, URZ, 0x1, UP0 ;  /* 0x000000013f057887 */ /* 0x000fe40008000000 */
[----:B------:R-:W-:Y:S02]  /*1d70*/  USEL UR10, UR4, URZ, UP0 ;  /* 0x0000003f040a7287 */ /* 0x000fe40008000000 */
[----:B------:R-:W-:-:S06]  /*1d80*/  ULOP3.LUT UR5, UR39, UR5, URZ, 0x3c, !UPT ;  /* 0x0000000527057292 */ /* 0x000fcc000f8e3c3f */
[----:B------:R-:W-:-:S07]  /*1d90*/  IMAD.U32 R6, RZ, RZ, UR5 ;  /* 0x00000005ff067e24 */ /* 0x000fce000f8e00ff */
.L_x_33:
[----:B------:R-:W-:Y:S05]  /*1da0*/  @!P0 BRA `(.L_x_27) ;  /* 0x0000000000048947 */ /* 0x000fea0003800000 */
[----:B------:R-:W-:Y:S01]  /*1db0*/  BPT.TRAP 0x1 ;  /* 0x000000040000795c */ /* 0x000fe20000300000 */
.L_x_27:
[----:B------:R-:W-:Y:S01]  /*1dc0*/  ULEA UR4, UR10, UR41, 0x3 ;  /* 0x000000290a047291 */ /* 0x000fe2000f8e183f */
[----:B------:R-:W-:-:S08]  /*1dd0*/  SHF.L.U32 R4, R6, 0x1f, RZ ;  /* 0x0000001f06047819 */ /* 0x000fd000000006ff */
[----:B------:R0:W1:Y:S01]  /*1de0*/  SYNCS.PHASECHK.TRANS64.TRYWAIT P1, [UR4], R4 ;  /* 0x00000004ff0075a7 */ /* 0x0000620008020144 */
[----:B------:R-:W-:Y:S05]  /*1df0*/  @!P0 BRA `(.L_x_28) ;  /* 0x0000000000048947 */ /* 0x000fea0003800000 */
[----:B------:R-:W-:Y:S01]  /*1e00*/  BPT.TRAP 0x1 ;  /* 0x000000040000795c */ /* 0x000fe20000300000 */
.L_x_28:
[----:B-1----:R-:W-:Y:S05]  /*1e10*/  @P1 BRA `(.L_x_29) ;  /* 0x0000000000081947 */ /* 0x002fea0003800000 */
[----:B------:R-:W1:Y:S02]  /*1e20*/  SYNCS.PHASECHK.TRANS64.TRYWAIT P1, [UR4], R4 ;  /* 0x00000004ff0075a7 */ /* 0x000e640008020144 */
[----:B-1----:R-:W-:Y:S05]  /*1e30*/  @!P1 BRA `(.L_x_30) ;  /* 0x0000005000f89947 */ /* 0x002fea0003800000 */
.L_x_29:
[----:B------:R-:W-:Y:S01]  /*1e40*/  ULEA UR11, UR10, UR8, 0x9 ;  /* 0x000000080a0b7291 */ /* 0x000fe2000f8e483f */
[----:B------:R-:W-:Y:S01]  /*1e50*/  WARPGROUP.ARRIVE ;  /* 0x00000000000079c5 */ /* 0x000fe20000000000 */
[----:B------:R-:W-:Y:S01]  /*1e60*/  ULEA UR12, UR10, UR9, 0xa ;  /* 0x000000090a0c7291 */ /* 0x000fe2000f8e503f */
[----:B------:R-:W-:Y:S01]  /*1e70*/  UMOV UR5, 0x40000040 ;  /* 0x4000004000057882 */ /* 0x000fe20000000000 */
[----:B------:R-:W-:-:S03]  /*1e80*/  UMOV UR7, 0x40000040 ;  /* 0x4000004000077882 */ /* 0x000fc60000000000 */
[----:B------:R-:W-:Y:S02]  /*1e90*/  UMOV UR4, UR11 ;  /* 0x0000000b00047c82 */ /* 0x000fe40008000000 */
[----:B------:R-:W-:Y:S02]  /*1ea0*/  UMOV UR6, UR12 ;  /* 0x0000000c00067c82 */ /* 0x000fe40008000000 */
[----:B------:R-:W-:Y:S01]  /*1eb0*/  HGMMA.64x128x8.F32.TF32 R24, gdesc[UR4], R24, gsb0 ;  /* 0x05e00000041879f0 */ /* 0x000fe20008002818 */
        /* <DEDUP_REMOVED lines=23> */
[----:B------:R-:W-:Y:S01]  /*2030*/  BPT.TRAP 0x1 ;  /* 0x000000040000795c */ /* 0x000fe20000300000 */
.L_x_31:
[----:B------:R-:W-:-:S13]  /*2040*/  ISETP.NE.AND P1, PT, R89, RZ, PT ;  /* 0x000000ff5900720c */ /* 0x000fda0003f25270 */
[----:B01----:R-:W-:-:S05]  /*2050*/  @P1 LEA R4, R3, UR41, 0x3 ;  /* 0x0000002903041c11 */ /* 0x003fca000f8e18ff */
[----:B------:R-:W-:-:S05]  /*2060*/  @P1 VIADD R5, R4, 0x48 ;  /* 0x0000004804051836 */ /* 0x000fca0000000000 */
[----:B------:R-:W-:-:S04]  /*2070*/  @P1 PRMT R5, R88, 0x654, R5 ;  /* 0x0000065458051816 */ /* 0x000fc80000000005 */
[----:B------:R0:W-:Y:S01]  /*2080*/  @P1 SYNCS.ARRIVE.TRANS64.RED.A1T0 RZ, [R5+URZ], RZ ;  /* 0x000000ff05ff19a7 */ /* 0x0001e2000810043f */
[----:B------:R-:W-:-:S13]  /*2090*/  ISETP.GT.U32.AND P1, PT, R23, 0x1, PT ;  /* 0x000000011700780c */ /* 0x000fda0003f24070 */
[----:B0-----:R-:W-:Y:S05]  /*20a0*/  @P1 BRA `(.L_x_32) ;  /* 0x0000000000041947 */ /* 0x001fea0003800000 */
[----:B------:R-:W-:Y:S01]  /*20b0*/  BPT.TRAP 0x1 ;  /* 0x000000040000795c */ /* 0x000fe20000300000 */
.L_x_32:
[----:B------:R-:W-:Y:S01]  /*20c0*/  UIADD3 UR10, UR10, 0x1, URZ ;  /* 0x000000010a0a7890 */ /* 0x000fe2000fffe03f */
[C---:B------:R-:W-:Y:S01]  /*20d0*/  ISETP.GT.AND P2, PT, R0.reuse, 0x1, PT ;  /* 0x000000010000780c */ /* 0x040fe20003f44270 */
[----:B------:R-:W-:Y:S02]  /*20e0*/  VIADD R3, R3, 0x1 ;  /* 0x0000000103037836 */ /* 0x000fe40000000000 */
[----:B------:R-:W-:Y:S01]  /*20f0*/  UISETP.NE.AND UP0, UPT, UR10, 0x9, UPT ;  /* 0x000000090a00788c */ /* 0x000fe2000bf05270 */
[----:B------:R-:W-:Y:S02]  /*2100*/  VIADD R0, R0, 0xffffffff ;  /* 0xffffffff00007836 */ /* 0x000fe40000000000 */
[C---:B------:R-:W-:Y:S01]  /*2110*/  ISETP.NE.AND P1, PT, R3.reuse, 0x9, PT ;  /* 0x000000090300780c */ /* 0x040fe20003f25270 */
[----:B------:R-:W-:Y:S02]  /*2120*/  USEL UR4, URZ, 0x1, UP0 ;  /* 0x000000013f047887 */ /* 0x000fe40008000000 */
[----:B------:R-:W-:Y:S01]  /*2130*/  USEL UR10, UR10, URZ, UP0 ;  /* 0x0000003f0a0a7287 */ /* 0x000fe20008000000 */
[----:B------:R-:W-:-:S03]  /*2140*/  SEL R3, R3, RZ, P1 ;  /* 0x000000ff03037207 */ /* 0x000fc60000800000 */
[----:B------:R-:W-:Y:S01]  /*2150*/  LOP3.LUT R6, R6, UR4, RZ, 0x3c, !PT ;  /* 0x0000000406067c12 */ /* 0x000fe2000f8e3cff */
[----:B------:R-:W-:Y:S07]  /*2160*/  @P2 BRA `(.L_x_33) ;  /* 0xfffffffc000c2947 */ /* 0x000fee000383ffff */
.L_x_26:
[----:B01----:R-:W0:Y:S01]  /*2170*/  LDC R0, c[0x0][0x28c] ;  /* 0x0000a300ff007b82 */ /* 0x003e220000000800 */
[----:B------:R-:W-:-:S04]  /*2180*/  IMAD.U32 R3, RZ, RZ, UR47 ;  /* 0x0000002fff037e24 */ /* 0x000fc8000f8e00ff */
[----:B------:R1:W-:Y:S01]  /*2190*/  SYNCS.ARRIVE.TRANS64.A1T0 RZ, [R3+UR46], RZ ;  /* 0x000000ff03ff79a7 */ /* 0x0003e2000810002e */
[----:B0-----:R-:W-:-:S13]  /*21a0*/  ISETP.GE.AND P1, PT, R0, 0x1, PT ;  /* 0x000000010000780c */ /* 0x001fda0003f26270 */
[----:B-1----:R-:W-:Y:S05]  /*21b0*/  @!P1 BRA `(.L_x_34) ;  /* 0x0000000000449947 */ /* 0x002fea0003800000 */
[----:B------:R-:W-:Y:S05]  /*21c0*/  @!P0 BRA `(.L_x_35) ;  /* 0x0000000000048947 */ /* 0x000fea0003800000 */
[----:B------:R-:W-:Y:S01]  /*21d0*/  BPT.TRAP 0x1 ;  /* 0x000000040000795c */ /* 0x000fe20000300000 */
.L_x_35:
[----:B------:R-:W-:-:S13]  /*21e0*/  ISETP.NE.AND P0, PT, R89, RZ, PT ;  /* 0x000000ff5900720c */ /* 0x000fda0003f05270 */
[----:B------:R-:W-:-:S05]  /*21f0*/  VOTEU.ANY UP0, P0 ;  /* 0x00000000003f7886 */ /* 0x000fca0000000100 */
[----:B------:R-:W-:-:S06]  /*2200*/  @UP0 UIADD3 UR4, UR38, UR42, URZ ;  /* 0x0000002a26040290 */ /* 0x000fcc000fffe03f */
[----:B------:R-:W-:Y:S02]  /*2210*/  IMAD.U32 R4, RZ, RZ, UR4 ;  /* 0x00000004ff047e24 */ /* 0x000fe4000f8e00ff */
[----:B------:R-:W-:Y:S02]  /*2220*/  IMAD.U32 R3, RZ, RZ, UR4 ;  /* 0x00000004ff037e24 */ /* 0x000fe4000f8e00ff */
[----:B------:R-:W-:-:S05]  /*2230*/  @P0 IMAD.WIDE.U32 R4, R4, 0x38e38e39, RZ ;  /* 0x38e38e3904040825 */ /* 0x000fca00078e00ff */
[----:B------:R-:W-:-:S05]  /*2240*/  @P0 SHF.R.U32.HI R0, RZ, 0x1, R5 ;  /* 0x00000001ff000819 */ /* 0x000fca0000011605 */
[----:B------:R-:W-:-:S05]  /*2250*/  @P0 IMAD R0, R0, -0x9, R3 ;  /* 0xfffffff700000824 */ /* 0x000fca00078e0203 */
[----:B------:R-:W-:-:S05]  /*2260*/  @P0 LEA R0, R0, UR41, 0x3 ;  /* 0x0000002900000c11 */ /* 0x000fca000f8e18ff */
[----:B------:R-:W-:-:S05]  /*2270*/  @P0 VIADD R3, R0, 0x48 ;  /* 0x0000004800030836 */ /* 0x000fca0000000000 */
[----:B------:R-:W-:-:S04]  /*2280*/  @P0 PRMT R3, R88, 0x654, R3 ;  /* 0x0000065458030816 */ /* 0x000fc80000000003 */
[----:B------:R0:W-:Y:S01]  /*2290*/  @P0 SYNCS.ARRIVE.TRANS64.RED.A1T0 RZ, [R3+URZ], RZ ;  /* 0x000000ff03ff09a7 */ /* 0x0001e2000810043f */
[----:B------:R-:W-:-:S13]  /*22a0*/  ISETP.GT.U32.AND P0, PT, R23, 0x1, PT ;  /* 0x000000011700780c */ /* 0x000fda0003f04070 */
[----:B0-----:R-:W-:Y:S05]  /*22b0*/  @P0 BRA `(.L_x_34) ;  /* 0x0000000000040947 */ /* 0x001fea0003800000 */
[----:B------:R-:W-:Y:S01]  /*22c0*/  BPT.TRAP 0x1 ;  /* 0x000000040000795c */ /* 0x000fe20000300000 */
.L_x_34:
[----:B------:R-:W-:Y:S01]  /*22d0*/  SHF.L.U32 R0, R105, 0x1f, RZ ;  /* 0x0000001f69007819 */ /* 0x000fe200000006ff */
[----:B------:R-:W-:Y:S01]  /*22e0*/  UIADD3 UR38, UR38, UR45, URZ ;  /* 0x0000002d26267290 */ /* 0x000fe2000fffe03f */
[----:B------:R-:W-:Y:S01]  /*22f0*/  SHF.R.S32.HI R9, RZ, 0x1f, R19 ;  /* 0x0000001fff097819 */ /* 0x000fe20000011413 */
[----:B------:R-:W-:Y:S01]  /*2300*/  UISETP.GE.U32.AND UP1, UPT, UR45, 0x9, UPT ;  /* 0x000000092d00788c */ /* 0x000fe2000bf26070 */
[----:B------:R-:W0:Y:S01]  /*2310*/  SYNCS.PHASECHK.TRANS64.TRYWAIT P0, [UR43+0x8], R0 ;  /* 0x00000800ff0075a7 */ /* 0x000e22000800016b */
[----:B------:R-:W-:-:S04]  /*2320*/  UISETP.GT.U32.AND UP0, UPT, UR38, 0x8, UPT ;  /* 0x000000082600788c */ /* 0x000fc8000bf04070 */
[----:B------:R-:W-:-:S04]  /*2330*/  UISETP.LT.U32.AND UP0, UPT, UR45, 0x9, UP0 ;  /* 0x000000092d00788c */ /* 0x000fc80008701070 */
[----:B------:R-:W-:Y:S02]  /*2340*/  USEL UR6, URZ, 0x1, !UP0 ;  /* 0x000000013f067887 */ /* 0x000fe4000c000000 */
[----:B------:R-:W-:Y:S02]  /*2350*/  @UP1 UIMAD.WIDE.U32 UR4, UR38, 0x38e38e39, URZ ;  /* 0x38e38e39260418a5 */ /* 0x000fe4000f8e003f */
[----:B------:R-:W-:Y:S02]  /*2360*/  ULOP3.LUT UR39, UR39, UR6, URZ, 0x3c, !UPT ;  /* 0x0000000627277292 */ /* 0x000fe4000f8e3c3f */
[----:B------:R-:W-:-:S04]  /*2370*/  @UP1 USHF.R.U32.HI UR4, URZ, 0x1, UR5 ;  /* 0x000000013f041899 */ /* 0x000fc80008011605 */
[----:B------:R-:W-:Y:S01]  /*2380*/  @UP1 ULOP3.LUT UR39, UR39, 0x1, UR4, 0x78, !UPT ;  /* 0x0000000127271892 */ /* 0x000fe2000f8e7804 */
[----:B0-----:R-:W-:Y:S11]  /*2390*/  @!P0 BRA `(.L_x_36) ;  /* 0x0000004c00b88947 */ /* 0x001ff60003800000 */
.L_x_195:
[----:B------:R-:W-:Y:S01]  /*23a0*/  ULDC.64 UR4, c[0x0][0x5d0] ;  /* 0x0001740000047ab9 */ /* 0x000fe20000000a00 */
[----:B------:R-:W-:Y:S01]  /*23b0*/  ULDC UR6, c[0x0][0x284] ;  /* 0x0000a10000067ab9 */ /* 0x000fe20000000800 */
[----:B0-----:R-:W-:Y:S02]  /*23c0*/  IMAD R0, R9, UR4, RZ ;  /* 0x0000000409007c24 */ /* 0x001fe4000f8e02ff */
[----:B------:R-:W-:Y:S02]  /*23d0*/  IMAD.SHL.U32 R12, R18, 0x80, RZ ;  /* 0x00000080120c7824 */ /* 0x000fe400078e00ff */
[C---:B------:R-:W-:Y:S02]  /*23e0*/  IMAD R3, R19.reuse, UR5, R0 ;  /* 0x0000000513037c24 */ /* 0x040fe4000f8e0200 */
[----:B------:R-:W-:Y:S01]  /*23f0*/  IMAD.SHL.U32 R0, R22, 0x40, RZ ;  /* 0x0000004016007824 */ /* 0x000fe200078e00ff */
[----:B------:R-:W-:Y:S01]  /*2400*/  SHF.R.S32.HI R13, RZ, 0x1f, R12 ;  /* 0x0000001fff0d7819 */ /* 0x000fe2000001140c */
[----:B------:R-:W-:Y:S01]  /*2410*/  IMAD.WIDE.U32 R4, R19, UR4, R94 ;  /* 0x0000000413047c25 */ /* 0x000fe2000f8e005e */
[----:B------:R-:W-:-:S02]  /*2420*/  ULDC.64 UR4, c[0x0][0x5c8] ;  /* 0x0001720000047ab9 */ /* 0x000fc40000000a00 */
[----:B------:R-:W-:Y:S01]  /*2430*/  ISETP.GE.AND P0, PT, R0, UR6, PT ;  /* 0x0000000600007c0c */ /* 0x000fe2000bf06270 */
[----:B------:R-:W-:Y:S01]  /*2440*/  ULDC UR6, c[0x0][0x288] ;  /* 0x0000a20000067ab9 */ /* 0x000fe20000000800 */
[----:B------:R-:W-:Y:S01]  /*2450*/  IADD3 R4, P1, R12, R4, RZ ;  /* 0x000000040c047210 */ /* 0x000fe20007f3e0ff */
[----:B------:R-:W-:Y:S01]  /*2460*/  IMAD.WIDE R106, R22, 0x40, R92 ;  /* 0x00000040166a7825 */ /* 0x000fe200078e025c */
[----:B------:R-:W-:Y:S02]  /*2470*/  ISETP.GE.OR P0, PT, R12, UR6, P0 ;  /* 0x000000060c007c0c */ /* 0x000fe40008706670 */
[----:B------:R-:W-:Y:S01]  /*2480*/  IADD3.X R5, R13, R5, R3, P1, !PT ;  /* 0x000000050d057210 */ /* 0x000fe20000ffe403 */
[----:B------:R-:W-:-:S04]  /*2490*/  IMAD R7, R107, UR4, RZ ;  /* 0x000000046b077c24 */ /* 0x000fc8000f8e02ff */
[C---:B------:R-:W-:Y:S02]  /*24a0*/  IMAD R7, R106.reuse, UR5, R7 ;  /* 0x000000056a077c24 */ /* 0x040fe4000f8e0207 */
[----:B------:R-:W-:-:S04]  /*24b0*/  IMAD.WIDE.U32 R108, R106, UR4, R4 ;  /* 0x000000046a6c7c25 */ /* 0x000fc8000f8e0004 */
[----:B------:R-:W-:Y:S05]  /*24c0*/  @P0 BRA `(.L_x_37) ;  /* 0x0000003000d00947 */ /* 0x000fea0003800000 */
[----:B-----5:R-:W-:Y:S01]  /*24d0*/  FSETP.NEU.AND P0, PT, R91, RZ, PT ;  /* 0x000000ff5b00720b */ /* 0x020fe20003f0d000 */
[----:B------:R-:W-:Y:S01]  /*24e0*/  IMAD.IADD R3, R99, 0x1, -R12 ;  /* 0x0000000163037824 */ /* 0x000fe200078e0a0c */
[----:B------:R-:W-:Y:S01]  /*24f0*/  BSSY B0, `(.L_x_37) ;  /* 0x0000331000007945 */ /* 0x000fe20003800000 */
[----:B------:R-:W-:Y:S02]  /*2500*/  IMAD.IADD R0, R103, 0x1, -R0 ;  /* 0x0000000167007824 */ /* 0x000fe400078e0a00 */
[----:B------:R-:W-:Y:S01]  /*2510*/  IMAD.IADD R117, R109, 0x1, R7 ;  /* 0x000000016d757824 */ /* 0x000fe200078e0207 */
[----:B------:R-:W-:-:S04]  /*2520*/  ISETP.GT.AND P3, PT, R3, RZ, PT ;  /* 0x000000ff0300720c */ /* 0x000fc80003f64270 */
[----:B------:R-:W-:-:S03]  /*2530*/  ISETP.GT.AND P1, PT, R0, RZ, P3 ;  /* 0x000000ff0000720c */ /* 0x000fc60001f24270 */
[----:B------:R-:W-:Y:S10]  /*2540*/  @!P0 BRA `(.L_x_38) ;  /* 0x0000002400148947 */ /* 0x000ff40003800000 */
[----:B------:R-:W0:Y:S01]  /*2550*/  LDC.64 R110, c[0x0][0x5b8] ;  /* 0x00016e00ff6e7b82 */ /* 0x000e220000000a00 */
[----:B------:R-:W-:-:S07]  /*2560*/  ULDC.64 UR4, c[0x0][0x5c0] ;  /* 0x0001700000047ab9 */ /* 0x000fce0000000a00 */
[----:B------:R-:W1:Y:S08]  /*2570*/  LDC.64 R112, c[0x0][0x5b0] ;  /* 0x00016c00ff707b82 */ /* 0x000e700000000a00 */
[----:B------:R-:W2:Y:S01]  /*2580*/  LDC.64 R114, c[0x0][0x5a8] ;  /* 0x00016a00ff727b82 */ /* 0x000ea20000000a00 */
[-C--:B0-----:R-:W-:Y:S02]  /*2590*/  IMAD R6, R9, R110.reuse, RZ ;  /* 0x0000006e09067224 */ /* 0x081fe400078e02ff */
[----:B------:R-:W-:-:S04]  /*25a0*/  IMAD.WIDE.U32 R4, R19, R110, R94 ;  /* 0x0000006e13047225 */ /* 0x000fc800078e005e */
[----:B------:R-:W-:Y:S01]  /*25b0*/  IMAD R109, R19, R111, R6 ;  /* 0x0000006f136d7224 */ /* 0x000fe200078e0206 */
[----:B------:R-:W-:Y:S01]  /*25c0*/  IADD3 R6, P0, R12, R4, RZ ;  /* 0x000000040c067210 */ /* 0x000fe20007f1e0ff */
[----:B-1----:R-:W-:-:S03]  /*25d0*/  IMAD R4, R107, R112, RZ ;  /* 0x000000706b047224 */ /* 0x002fc600078e02ff */
[----:B------:R-:W-:Y:S01]  /*25e0*/  IADD3.X R7, R13, R5, R109, P0, !PT ;  /* 0x000000050d077210 */ /* 0x000fe200007fe46d */
[C---:B------:R-:W-:Y:S02]  /*25f0*/  IMAD R107, R106.reuse, R113, R4 ;  /* 0x000000716a6b7224 */ /* 0x040fe400078e0204 */
[----:B------:R-:W-:-:S04]  /*2600*/  IMAD.WIDE.U32 R4, R106, R112, R6 ;  /* 0x000000706a047225 */ /* 0x000fc800078e0006 */
[----:B------:R-:W-:Y:S01]  /*2610*/  IMAD.IADD R5, R5, 0x1, R107 ;  /* 0x0000000105057824 */ /* 0x000fe200078e026b */
[----:B--2---:R-:W-:-:S04]  /*2620*/  LEA R10, P0, R4, R114, 0x2 ;  /* 0x00000072040a7211 */ /* 0x004fc800078010ff */
[----:B------:R-:W-:-:S05]  /*2630*/  LEA.HI.X R11, R4, R115, R5, 0x2, P0 ;  /* 0x00000073040b7211 */ /* 0x000fca00000f1405 */
[----:B------:R0:W2:Y:S01]  /*2640*/  @P1 LDG.E.LTC128B R18, desc[UR36][R10.64] ;  /* 0x000000240a121981 */ /* 0x0000a2000c1e1920 */
[----:B------:R-:W-:Y:S01]  /*2650*/  IMAD.WIDE.U32 R4, R106, R112, R12 ;  /* 0x000000706a047225 */ /* 0x000fe200078e000c */
[----:B------:R-:W-:Y:S01]  /*2660*/  SHF.L.U64.HI R21, R112, 0x3, R113 ;  /* 0x0000000370157819 */ /* 0x000fe20000010271 */
[----:B------:R-:W-:Y:S01]  /*2670*/  BSSY B1, `(.L_x_39) ;  /* 0x0000017000017945 */ /* 0x000fe20003800000 */
[----:B------:R-:W-:Y:S01]  /*2680*/  ISETP.GT.AND P3, PT, R0, 0x8, P3 ;  /* 0x000000080000780c */ /* 0x000fe20001f64270 */
[----:B------:R-:W-:Y:S01]  /*2690*/  IMAD.SHL.U32 R20, R112, 0x8, RZ ;  /* 0x0000000870147824 */ /* 0x000fe200078e00ff */
[----:B------:R-:W-:-:S03]  /*26a0*/  IADD3 R14, P0, R94, R4, RZ ;  /* 0x000000045e0e7210 */ /* 0x000fc60007f1e0ff */
[----:B------:R-:W-:Y:S01]  /*26b0*/  IMAD.WIDE.U32 R20, R106, R112, R20 ;  /* 0x000000706a147225 */ /* 0x000fe200078e0014 */
[----:B------:R-:W-:Y:S02]  /*26c0*/  IADD3.X R15, R95, R107, R5, P0, !PT ;  /* 0x0000006b5f0f7210 */ /* 0x000fe400007fe405 */
[----:B------:R-:W-:Y:S01]  /*26d0*/  LEA R8, P0, R108, UR4, 0x2 ;  /* 0x000000046c087c11 */ /* 0x000fe2000f8010ff */
[----:B------:R-:W-:Y:S01]  /*26e0*/  IMAD.IADD R107, R107, 0x1, R21 ;  /* 0x000000016b6b7824 */ /* 0x000fe200078e0215 */
[----:B0-----:R-:W-:Y:S01]  /*26f0*/  IADD3 R10, P2, R6, R20, RZ ;  /* 0x00000014060a7210 */ /* 0x001fe20007f5e0ff */
[----:B------:R-:W-:Y:S01]  /*2700*/  IMAD.WIDE.U32 R14, R19, R110, R14 ;  /* 0x0000006e130e7225 */ /* 0x000fe200078e000e */
[----:B------:R-:W-:-:S03]  /*2710*/  LEA.HI.X R9, R108, UR5, R117, 0x2, P0 ;  /* 0x000000056c097c11 */ /* 0x000fc600080f1475 */
[----:B------:R-:W-:Y:S01]  /*2720*/  IMAD.IADD R15, R109, 0x1, R15 ;  /* 0x000000016d0f7824 */ /* 0x000fe200078e020f */
[----:B------:R-:W-:Y:S01]  /*2730*/  LEA R4, P0, R14, R114, 0x2 ;  /* 0x000000720e047211 */ /* 0x000fe200078010ff */
[----:B------:R-:W-:Y:S02]  /*2740*/  IMAD.X R7, R107, 0x1, R7, P2 ;  /* 0x000000016b077824 */ /* 0x000fe400010e0607 */
[----:B--2---:R-:W-:-:S04]  /*2750*/  FMUL R5, R18, R91 ;  /* 0x0000005b12057220 */ /* 0x004fc80000400000 */
[----:B------:R-:W-:Y:S01]  /*2760*/  FFMA R11, R24, R90, R5 ;  /* 0x0000005a180b7223 */ /* 0x000fe20000000005 */
[----:B------:R-:W-:Y:S02]  /*2770*/  LEA.HI.X R5, R14, R115, R15, 0x2, P0 ;  /* 0x000000730e057211 */ /* 0x000fe400000f140f */
[----:B------:R-:W-:Y:S02]  /*2780*/  ISETP.GT.AND P0, PT, R3, 0x1, PT ;  /* 0x000000010300780c */ /* 0x000fe40003f04270 */
[----:B------:R0:W-:Y:S01]  /*2790*/  @P1 STG.E desc[UR36][R8.64], R11 ;  /* 0x0000000b08001986 */ /* 0x0001e2000c101924 */
[----:B------:R-:W-:Y:S02]  /*27a0*/  LEA R14, P1, R10, R114, 0x2 ;  /* 0x000000720a0e7211 */ /* 0x000fe400078210ff */
[----:B------:R-:W-:-:S13]  /*27b0*/  ISETP.GT.AND P4, PT, R0, RZ, P0 ;  /* 0x000000ff0000720c */ /* 0x000fda0000784270 */
[----:B0-----:R-:W-:Y:S05]  /*27c0*/  @!P4 BRA `(.L_x_40) ;  /* 0x000000000004c947 */ /* 0x001fea0003800000 */
[----:B------:R0:W5:Y:S02]  /*27d0*/  LDG.E.LTC128B R18, desc[UR36][R4.64+0x4] ;  /* 0x0000042404127981 */ /* 0x000164000c1e1920 */
.L_x_40:
[----:B------:R-:W-:Y:S05]  /*27e0*/  BSYNC B1 ;  /* 0x0000000000017941 */ /* 0x000fea0003800000 */
.L_x_39:
[----:B-----5:R-:W-:Y:S01]  /*27f0*/  FMUL R6, R18, R91 ;  /* 0x0000005b12067220 */ /* 0x020fe20000400000 */
[----:B------:R-:W-:-:S03]  /*2800*/  LEA.HI.X R15, R10, R115, R7, 0x2, P1 ;  /* 0x000000730a0f7211 */ /* 0x000fc600008f1407 */
[----:B------:R-:W-:-:S05]  /*2810*/  FFMA R25, R25, R90, R6 ;  /* 0x0000005a19197223 */ /* 0x000fca0000000006 */
[----:B------:R1:W-:Y:S04]  /*2820*/  @P4 STG.E desc[UR36][R8.64+0x4], R25 ;  /* 0x0000041908004986 */ /* 0x0003e8000c101924 */
[----:B------:R-:W2:Y:S01]  /*2830*/  @P3 LDG.E.LTC128B R18, desc[UR36][R14.64] ;  /* 0x000000240e123981 */ /* 0x000ea2000c1e1920 */
[----:B------:R-:W-:Y:S01]  /*2840*/  IADD3 R12, P1, P2, R94, R20, R12 ;  /* 0x000000145e0c7210 */ /* 0x000fe20007a3e00c */
[----:B------:R-:W-:Y:S01]  /*2850*/  BSSY B1, `(.L_x_41) ;  /* 0x0000010000017945 */ /* 0x000fe20003800000 */
[C---:B------:R-:W-:Y:S02]  /*2860*/  SHF.L.U64.HI R11, R96.reuse, 0x2, R97 ;  /* 0x00000002600b7819 */ /* 0x040fe40000010261 */
[----:B------:R-:W-:Y:S02]  /*2870*/  IADD3.X R13, R95, R107, R13, P1, P2 ;  /* 0x0000006b5f0d7210 */ /* 0x000fe40000fe440d */
[----:B------:R-:W-:-:S02]  /*2880*/  LEA R10, P2, R96, R8, 0x2 ;  /* 0x00000008600a7211 */ /* 0x000fc400078410ff */
[----:B------:R-:W-:Y:S01]  /*2890*/  ISETP.GT.AND P0, PT, R0, 0x8, P0 ;  /* 0x000000080000780c */ /* 0x000fe20000704270 */
[----:B------:R-:W-:Y:S01]  /*28a0*/  IMAD.WIDE.U32 R12, R19, R110, R12 ;  /* 0x0000006e130c7225 */ /* 0x000fe200078e000c */
[----:B------:R-:W-:-:S03]  /*28b0*/  ISETP.GT.AND P1, PT, R3, 0x8, PT ;  /* 0x000000080300780c */ /* 0x000fc60003f24270 */
[----:B------:R-:W-:Y:S01]  /*28c0*/  IMAD.X R11, R11, 0x1, R9, P2 ;  /* 0x000000010b0b7824 */ /* 0x000fe200010e0609 */
[----:B------:R-:W-:Y:S01]  /*28d0*/  LEA R6, P4, R12, R114, 0x2 ;  /* 0x000000720c067211 */ /* 0x000fe200078810ff */
[----:B------:R-:W-:Y:S02]  /*28e0*/  IMAD.IADD R13, R109, 0x1, R13 ;  /* 0x000000016d0d7824 */ /* 0x000fe400078e020d */
[----:B--2---:R-:W-:-:S04]  /*28f0*/  FMUL R7, R18, R91 ;  /* 0x0000005b12077220 */ /* 0x004fc80000400000 */
[----:B------:R-:W-:Y:S01]  /*2900*/  FFMA R15, R26, R90, R7 ;  /* 0x0000005a1a0f7223 */ /* 0x000fe20000000007 */
[----:B------:R-:W-:-:S04]  /*2910*/  LEA.HI.X R7, R12, R115, R13, 0x2, P4 ;  /* 0x000000730c077211 */ /* 0x000fc800020f140d */
[----:B------:R1:W-:Y:S01]  /*2920*/  @P3 STG.E desc[UR36][R10.64], R15 ;  /* 0x0000000f0a003986 */ /* 0x0003e2000c101924 */
[----:B------:R-:W-:Y:S05]  /*2930*/  @!P0 BRA `(.L_x_42) ;  /* 0x0000000000048947 */ /* 0x000fea0003800000 */
[----:B------:R2:W5:Y:S02]  /*2940*/  LDG.E.LTC128B R18, desc[UR36][R6.64+0x4] ;  /* 0x0000042406127981 */ /* 0x000564000c1e1920 */
.L_x_42:
[----:B------:R-:W-:Y:S05]  /*2950*/  BSYNC B1 ;  /* 0x0000000000017941 */ /* 0x000fea0003800000 */
.L_x_41:
[----:B-----5:R-:W-:Y:S01]  /*2960*/  FMUL R12, R18, R91 ;  /* 0x0000005b120c7220 */ /* 0x020fe20000400000 */
[----:B------:R-:W-:Y:S01]  /*2970*/  ISETP.GT.AND P3, PT, R0, RZ, P1 ;  /* 0x000000ff0000720c */ /* 0x000fe20000f64270 */
[----:B------:R-:W-:Y:S01]  /*2980*/  BSSY B1, `(.L_x_43) ;  /* 0x0000006000017945 */ /* 0x000fe20003800000 */
[----:B------:R-:W-:Y:S01]  /*2990*/  ISETP.GT.AND P2, PT, R3, 0x9, PT ;  /* 0x000000090300780c */ /* 0x000fe20003f44270 */
[----:B------:R-:W-:-:S05]  /*29a0*/  FFMA R27, R27, R90, R12 ;  /* 0x0000005a1b1b7223 */ /* 0x000fca000000000c */
[----:B------:R3:W-:Y:S05]  /*29b0*/  @P0 STG.E desc[UR36][R10.64+0x4], R27 ;  /* 0x0000041b0a000986 */ /* 0x0007ea000c101924 */
[----:B------:R-:W-:Y:S05]  /*29c0*/  @!P3 BRA `(.L_x_44) ;  /* 0x000000000004b947 */ /* 0x000fea0003800000 */
[----:B------:R4:W5:Y:S02]  /*29d0*/  LDG.E.LTC128B R18, desc[UR36][R4.64+0x20] ;  /* 0x0000202404127981 */ /* 0x000964000c1e1920 */
.L_x_44:
[----:B------:R-:W-:Y:S05]  /*29e0*/  BSYNC B1 ;  /* 0x0000000000017941 */ /* 0x000fea0003800000 */
.L_x_43:
[----:B-----5:R-:W-:Y:S01]  /*29f0*/  FMUL R13, R18, R91 ;  /* 0x0000005b120d7220 */ /* 0x020fe20000400000 */
[----:B------:R-:W-:Y:S01]  /*2a00*/  ISETP.GT.AND P0, PT, R0, RZ, P2 ;  /* 0x000000ff0000720c */ /* 0x000fe20001704270 */
[----:B------:R-:W-:Y:S02]  /*2a10*/  BSSY B1, `(.L_x_45) ;  /* 0x0000005000017945 */ /* 0x000fe40003800000 */
[----:B------:R-:W-:-:S05]  /*2a20*/  FFMA R13, R28, R90, R13 ;  /* 0x0000005a1c0d7223 */ /* 0x000fca000000000d */
[----:B------:R0:W-:Y:S05]  /*2a30*/  @P3 STG.E desc[UR36][R8.64+0x20], R13 ;  /* 0x0000200d08003986 */ /* 0x0001ea000c101924 */
[----:B------:R-:W-:Y:S05]  /*2a40*/  @!P0 BRA `(.L_x_46) ;  /* 0x0000000000048947 */ /* 0x000fea0003800000 */
[----:B------:R0:W5:Y:S02]  /*2a50*/  LDG.E.LTC128B R18, desc[UR36][R4.64+0x24] ;  /* 0x0000242404127981 */ /* 0x000164000c1e1920 */
.L_x_46:
[----:B------:R-:W-:Y:S05]  /*2a60*/  BSYNC B1 ;  /* 0x0000000000017941 */ /* 0x000fea0003800000 */
.L_x_45:
[----:B-----5:R-:W-:Y:S01]  /*2a70*/  FMUL R12, R18, R91 ;  /* 0x0000005b120c7220 */ /* 0x020fe20000400000 */
[----:B------:R-:W-:Y:S01]  /*2a80*/  ISETP.GT.AND P1, PT, R0, 0x8, P1 ;  /* 0x000000080000780c */ /* 0x000fe20000f24270 */
[----:B------:R-:W-:Y:S02]  /*2a90*/  BSSY B1, `(.L_x_47) ;  /* 0x0000005000017945 */ /* 0x000fe40003800000 */
[----:B------:R-:W-:-:S05]  /*2aa0*/  FFMA R29, R29, R90, R12 ;  /* 0x0000005a1d1d7223 */ /* 0x000fca000000000c */
[----:B------:R0:W-:Y:S05]  /*2ab0*/  @P0 STG.E desc[UR36][R8.64+0x24], R29 ;  /* 0x0000241d08000986 */ /* 0x0001ea000c101924 */
[----:B------:R-:W-:Y:S05]  /*2ac0*/  @!P1 BRA `(.L_x_48) ;  /* 0x0000000000049947 */ /* 0x000fea0003800000 */
[----:B------:R0:W5:Y:S02]  /*2ad0*/  LDG.E.LTC128B R18, desc[UR36][R6.64+0x20] ;  /* 0x0000202406127981 */ /* 0x000164000c1e1920 */
.L_x_48:
[----:B------:R-:W-:Y:S05]  /*2ae0*/  BSYNC B1 ;  /* 0x0000000000017941 */ /* 0x000fea0003800000 */
.L_x_47:
[----:B0----5:R-:W-:Y:S01]  /*2af0*/  FMUL R13, R18, R91 ;  /* 0x0000005b120d7220 */ /* 0x021fe20000400000 */
[----:B------:R-:W-:Y:S01]  /*2b00*/  ISETP.GT.AND P2, PT, R0, 0x8, P2 ;  /* 0x000000080000780c */ /* 0x000fe20001744270 */
[----:B------:R-:W-:Y:S01]  /*2b10*/  BSSY B1, `(.L_x_49) ;  /* 0x0000006000017945 */ /* 0x000fe20003800000 */
[----:B------:R-:W-:Y:S01]  /*2b20*/  ISETP.GT.AND P0, PT, R3, 0x10, PT ;  /* 0x000000100300780c */ /* 0x000fe20003f04270 */
[----:B------:R-:W-:-:S05]  /*2b30*/  FFMA R13, R30, R90, R13 ;  /* 0x0000005a1e0d7223 */ /* 0x000fca000000000d */
[----:B------:R0:W-:Y:S05]  /*2b40*/  @P1 STG.E desc[UR36][R10.64+0x20], R13 ;  /* 0x0000200d0a001986 */ /* 0x0001ea000c101924 */
[----:B------:R-:W-:Y:S05]  /*2b50*/  @!P2 BRA `(.L_x_50) ;  /* 0x000000000004a947 */ /* 0x000fea0003800000 */
[----:B------:R0:W5:Y:S02]  /*2b60*/  LDG.E.LTC128B R18, desc[UR36][R6.64+0x24] ;  /* 0x0000242406127981 */ /* 0x000164000c1e1920 */
.L_x_50:
[----:B------:R-:W-:Y:S05]  /*2b70*/  BSYNC B1 ;  /* 0x0000000000017941 */ /* 0x000fea0003800000 */
.L_x_49:
        /* <DEDUP_REMOVED lines=8> */
.L_x_52:
[----:B------:R-:W-:Y:S05]  /*2c00*/  BSYNC B1 ;  /* 0x0000000000017941 */ /* 0x000fea0003800000 */
.L_x_51:
[----:B0----5:R-:W-:Y:S01]  /*2c10*/  FMUL R13, R18, R91 ;  /* 0x0000005b120d7220 */ /* 0x021fe20000400000 */
[----:B------:R-:W-:Y:S01]  /*2c20*/  ISETP.GT.AND P2, PT, R0, RZ, P1 ;  /* 0x000000ff0000720c */ /* 0x000fe20000f44270 */
[----:B------:R-:W-:Y:S02]  /*2c30*/  BSSY B1, `(.L_x_53) ;  /* 0x0000005000017945 */ /* 0x000fe40003800000 */
[----:B------:R-:W-:-:S05]  /*2c40*/  FFMA R13, R32, R90, R13 ;  /* 0x0000005a200d7223 */ /* 0x000fca000000000d */
[----:B------:R0:W-:Y:S05]  /*2c50*/  @P3 STG.E desc[UR36][R8.64+0x40], R13 ;  /* 0x0000400d08003986 */ /* 0x0001ea000c101924 */
[----:B------:R-:W-:Y:S05]  /*2c60*/  @!P2 BRA `(.L_x_54) ;  /* 0x000000000004a947 */ /* 0x000fea0003800000 */
[----:B------:R0:W5:Y:S02]  /*2c70*/  LDG.E.LTC128B R18, desc[UR36][R4.64+0x44] ;  /* 0x0000442404127981 */ /* 0x000164000c1e1920 */
.L_x_54:
[----:B------:R-:W-:Y:S05]  /*2c80*/  BSYNC B1 ;  /* 0x0000000000017941 */ /* 0x000fea0003800000 */
.L_x_53:
[----:B-----5:R-:W-:Y:S01]  /*2c90*/  FMUL R12, R18, R91 ;  /* 0x0000005b120c7220 */ /* 0x020fe20000400000 */
[----:B------:R-:W-:Y:S01]  /*2ca0*/  ISETP.GT.AND P0, PT, R0, 0x8, P0 ;  /* 0x000000080000780c */ /* 0x000fe20000704270 */
[----:B------:R-:W-:Y:S02]  /*2cb0*/  BSSY B1, `(.L_x_55) ;  /* 0x0000005000017945 */ /* 0x000fe40003800000 */
[----:B------:R-:W-:-:S05]  /*2cc0*/  FFMA R33, R33, R90, R12 ;  /* 0x0000005a21217223 */ /* 0x000fca000000000c */
[----:B------:R0:W-:Y:S05]  /*2cd0*/  @P2 STG.E desc[UR36][R8.64+0x44], R33 ;  /* 0x0000442108002986 */ /* 0x0001ea000c101924 */
[----:B------:R-:W-:Y:S05]  /*2ce0*/  @!P0 BRA `(.L_x_56) ;  /* 0x0000000000048947 */ /* 0x000fea0003800000 */
[----:B------:R0:W5:Y:S02]  /*2cf0*/  LDG.E.LTC128B R18, desc[UR36][R6.64+0x40] ;  /* 0x0000402406127981 */ /* 0x000164000c1e1920 */
.L_x_56:
[----:B------:R-:W-:Y:S05]  /*2d00*/  BSYNC B1 ;  /* 0x0000000000017941 */ /* 0x000fea0003800000 */
.L_x_55:
        /* <DEDUP_REMOVED lines=8> */
.L_x_58:
[----:B------:R-:W-:Y:S05]  /*2d90*/  BSYNC B1 ;  /* 0x0000000000017941 */ /* 0x000fea0003800000 */
.L_x_57:
        /* <DEDUP_REMOVED lines=8> */
.L_x_60:
[----:B------:R-:W-:Y:S05]  /*2e20*/  BSYNC B1 ;  /* 0x0000000000017941 */ /* 0x000fea0003800000 */
.L_x_59:
[----:B0----5:R-:W-:Y:S01]  /*2e30*/  FMUL R13, R18, R91 ;  /* 0x0000005b120d7220 */ /* 0x021fe20000400000 */
[----:B------:R-:W-:Y:S01]  /*2e40*/  ISETP.GT.AND P1, PT, R0, RZ, P0 ;  /* 0x000000ff0000720c */ /* 0x000fe20000724270 */
[----:B------:R-:W-:Y:S02]  /*2e50*/  BSSY B1, `(.L_x_61) ;  /* 0x0000005000017945 */ /* 0x000fe40003800000 */
[----:B------:R-:W-:-:S05]  /*2e60*/  FFMA R13, R36, R90, R13 ;  /* 0x0000005a240d7223 */ /* 0x000fca000000000d */
[----:B------:R0:W-:Y:S05]  /*2e70*/  @P3 STG.E desc[UR36][R8.64+0x60], R13 ;  /* 0x0000600d08003986 */ /* 0x0001ea000c101924 */
[----:B------:R-:W-:Y:S05]  /*2e80*/  @!P1 BRA `(.L_x_62) ;  /* 0x0000000000049947 */ /* 0x000fea0003800000 */
[----:B------:R0:W5:Y:S02]  /*2e90*/  LDG.E.LTC128B R18, desc[UR36][R4.64+0x64] ;  /* 0x0000642404127981 */ /* 0x000164000c1e1920 */
.L_x_62:
[----:B------:R-:W-:Y:S05]  /*2ea0*/  BSYNC B1 ;  /* 0x0000000000017941 */ /* 0x000fea0003800000 */
.L_x_61:
[----:B-----5:R-:W-:Y:S01]  /*2eb0*/  FMUL R12, R18, R91 ;  /* 0x0000005b120c7220 */ /* 0x020fe20000400000 */
[----:B------:R-:W-:Y:S01]  /*2ec0*/  ISETP.GT.AND P2, PT, R0, 0x8, P2 ;  /* 0x000000080000780c */ /* 0x000fe20001744270 */
[----:B------:R-:W-:Y:S02]  /*2ed0*/  BSSY B1, `(.L_x_63) ;  /* 0x0000005000017945 */ /* 0x000fe40003800000 */
[----:B------:R-:W-:-:S05]  /*2ee0*/  FFMA R37, R37, R90, R12 ;  /* 0x0000005a25257223 */ /* 0x000fca000000000c */
[----:B------:R0:W-:Y:S05]  /*2ef0*/  @P1 STG.E desc[UR36][R8.64+0x64], R37 ;  /* 0x0000642508001986 */ /* 0x0001ea000c101924 */
[----:B------:R-:W-:Y:S05]  /*2f00*/  @!P2 BRA `(.L_x_64) ;  /* 0x000000000004a947 */ /* 0x000fea0003800000 */
[----:B------:R0:W5:Y:S02]  /*2f10*/  LDG.E.LTC128B R18, desc[UR36][R6.64+0x60] ;  /* 0x0000602406127981 */ /* 0x000164000c1e1920 */
.L_x_64:
[----:B------:R-:W-:Y:S05]  /*2f20*/  BSYNC B1 ;  /* 0x0000000000017941 */ /* 0x000fea0003800000 */
.L_x_63:
        /* <DEDUP_REMOVED lines=8> */
.L_x_66:
[----:B------:R-:W-:Y:S05]  /*2fb0*/  BSYNC B1 ;  /* 0x0000000000017941 */ /* 0x000fea0003800000 */
.L_x_65:
        /* <DEDUP_REMOVED lines=8> */
.L_x_68:
[----:B------:R-:W-:Y:S05]  /*3040*/  BSYNC B1 ;  /* 0x0000000000017941 */ /* 0x000fea0003800000 */
.L_x_67:
[----:B0----5:R-:W-:Y:S01]  /*3050*/  FMUL R13, R18, R91 ;  /* 0x0000005b120d7220 */ /* 0x021fe20000400000 */
[----:B------:R-:W-:Y:S01]  /*3060*/  ISETP.GT.AND P0, PT, R0, RZ, P2 ;  /* 0x000000ff0000720c */ /* 0x000fe20001704270 */
[----:B------:R-:W-:Y:S02]  /*3070*/  BSSY B1, `(.L_x_69) ;  /* 0x0000005000017945 */ /* 0x000fe40003800000 */
[----:B------:R-:W-:-:S05]  /*3080*/  FFMA R13, R40, R90, R13 ;  /* 0x0000005a280d7223 */ /* 0x000fca000000000d */
[----:B------:R0:W-:Y:S05]  /*3090*/  @P3 STG.E desc[UR36][R8.64+0x80], R13 ;  /* 0x0000800d08003986 */ /* 0x0001ea000c101924 */
[----:B------:R-:W-:Y:S05]  /*30a0*/  @!P0 BRA `(.L_x_70) ;  /* 0x0000000000048947 */ /* 0x000fea0003800000 */
[----:B------:R0:W5:Y:S02]  /*30b0*/  LDG.E.LTC128B R18, desc[UR36][R4.64+0x84] ;  /* 0x0000842404127981 */ /* 0x000164000c1e1920 */
.L_x_70:
[----:B------:R-:W-:Y:S05]  /*30c0*/  BSYNC B1 ;  /* 0x0000000000017941 */ /* 0x000fea0003800000 */
.L_x_69:
[----:B-----5:R-:W-:Y:S01]  /*30d0*/  FMUL R12, R18, R91 ;  /* 0x0000005b120c7220 */ /* 0x020fe20000400000 */
[----:B------:R-:W-:Y:S01]  /*30e0*/  ISETP.GT.AND P1, PT, R0, 0x8, P1 ;  /* 0x000000080000780c */ /* 0x000fe20000f24270 */
[----:B------:R-:W-:Y:S02]  /*30f0*/  BSSY B1, `(.L_x_71) ;  /* 0x0000005000017945 */ /* 0x000fe40003800000 */
[----:B------:R-:W-:-:S05]  /*3100*/  FFMA R41, R41, R90, R12 ;  /* 0x0000005a29297223 */ /* 0x000fca000000000c */
[----:B------:R0:W-:Y:S05]  /*3110*/  @P0 STG.E desc[UR36][R8.64+0x84], R41 ;  /* 0x0000842908000986 */ /* 0x0001ea000c101924 */
[----:B------:R-:W-:Y:S05]  /*3120*/  @!P1 BRA `(.L_x_72) ;  /* 0x0000000000049947 */ /* 0x000fea0003800000 */
[----:B------:R0:W5:Y:S02]  /*3130*/  LDG.E.LTC128B R18, desc[UR36][R6.64+0x80] ;  /* 0x0000802406127981 */ /* 0x000164000c1e1920 */
.L_x_72:
[----:B------:R-:W-:Y:S05]  /*3140*/  BSYNC B1 ;  /* 0x0000000000017941 */ /* 0x000fea0003800000 */
.L_x_71:
        /* <DEDUP_REMOVED lines=8> */
.L_x_74:
[----:B------:R-:W-:Y:S05]  /*31d0*/  BSYNC B1 ;  /* 0x0000000000017941 */ /* 0x000fea0003800000 */
.L_x_73:
        /* <DEDUP_REMOVED lines=8> */
.L_x_76:
[----:B------:R-:W-:Y:S05]  /*3260*/  BSYNC B1 ;  /* 0x0000000000017941 */ /* 0x000fea0003800000 */
.L_x_75:
[----:B0----5:R-:W-:Y:S01]  /*3270*/  FMUL R13, R18, R91 ;  /* 0x0000005b120d7220 */ /* 0x021fe20000400000 */
[----:B------:R-:W-:Y:S01]  /*3280*/  ISETP.GT.AND P2, PT, R0, RZ, P1 ;  /* 0x000000ff0000720c */ /* 0x000fe20000f44270 */
[----:B------:R-:W-:Y:S02]  /*3290*/  BSSY B1, `(.L_x_77) ;  /* 0x0000005000017945 */ /* 0x000fe40003800000 */
[----:B------:R-:W-:-:S05]  /*32a0*/  FFMA R13, R44, R90, R13 ;  /* 0x0000005a2c0d7223 */ /* 0x000fca000000000d */
[----:B------:R0:W-:Y:S05]  /*32b0*/  @P3 STG.E desc[UR36][R8.64+0xa0], R13 ;  /* 0x0000a00d08003986 */ /* 0x0001ea000c101924 */
[----:B------:R-:W-:Y:S05]  /*32c0*/  @!P2 BRA `(.L_x_78) ;  /* 0x000000000004a947 */ /* 0x000fea0003800000 */
[----:B------:R0:W5:Y:S02]  /*32d0*/  LDG.E.LTC128B R18, desc[UR36][R4.64+0xa4] ;  /* 0x0000a42404127981 */ /* 0x000164000c1e1920 */
.L_x_78:
[----:B------:R-:W-:Y:S05]  /*32e0*/  BSYNC B1 ;  /* 0x0000000000017941 */ /* 0x000fea0003800000 */
.L_x_77:
[----:B-----5:R-:W-:Y:S01]  /*32f0*/  FMUL R12, R18, R91 ;  /* 0x0000005b120c7220 */ /* 0x020fe20000400000 */
[----:B------:R-:W-:Y:S01]  /*3300*/  ISETP.GT.AND P0, PT, R0, 0x8, P0 ;  /* 0x000000080000780c */ /* 0x000fe20000704270 */
[----:B------:R-:W-:Y:S02]  /*3310*/  BSSY B1, `(.L_x_79) ;  /* 0x0000005000017945 */ /* 0x000fe40003800000 */
[----:B------:R-:W-:-:S05]  /*3320*/  FFMA R45, R45, R90, R12 ;  /* 0x0000005a2d2d7223 */ /* 0x000fca000000000c */
[----:B------:R0:W-:Y:S05]  /*3330*/  @P2 STG.E desc[UR36][R8.64+0xa4], R45 ;  /* 0x0000a42d08002986 */ /* 0x0001ea000c101924 */
[----:B------:R-:W-:Y:S05]  /*3340*/  @!P0 BRA `(.L_x_80) ;  /* 0x0000000000048947 */ /* 0x000fea0003800000 */
[----:B------:R0:W5:Y:S02]  /*3350*/  LDG.E.LTC128B R18, desc[UR36][R6.64+0xa0] ;  /* 0x0000a02406127981 */ /* 0x000164000c1e1920 */
.L_x_80:
[----:B------:R-:W-:Y:S05]  /*3360*/  BSYNC B1 ;  /* 0x0000000000017941 */ /* 0x000fea0003800000 */
.L_x_79:
        /* <DEDUP_REMOVED lines=8> */
.L_x_82:
[----:B------:R-:W-:Y:S05]  /*33f0*/  BSYNC B1 ;  /* 0x0000000000017941 */ /* 0x000fea0003800000 */
.L_x_81:
        /* <DEDUP_REMOVED lines=8> */
.L_x_84:
[----:B------:R-:W-:Y:S05]  /*3480*/  BSYNC B1 ;  /* 0x0000000000017941 */ /* 0x000fea0003800000 */
.L_x_83:
[----:B0----5:R-:W-:Y:S01]  /*3490*/  FMUL R13, R18, R91 ;  /* 0x0000005b120d7220 */ /* 0x021fe20000400000 */
[----:B------:R-:W-:Y:S01]  /*34a0*/  ISETP.GT.AND P1, PT, R0, RZ, P0 ;  /* 0x000000ff0000720c */ /* 0x000fe20000724270 */
[----:B------:R-:W-:Y:S02]  /*34b0*/  BSSY B1, `(.L_x_85) ;  /* 0x0000005000017945 */ /* 0x000fe40003800000 */
[----:B------:R-:W-:-:S05]  /*34c0*/  FFMA R13, R48, R90, R13 ;  /* 0x0000005a300d7223 */ /* 0x000fca000000000d */
[----:B------:R0:W-:Y:S05]  /*34d0*/  @P3 STG.E desc[UR36][R8.64+0xc0], R13 ;  /* 0x0000c00d08003986 */ /* 0x0001ea000c101924 */
[----:B------:R-:W-:Y:S05]  /*34e0*/  @!P1 BRA `(.L_x_86) ;  /* 0x0000000000049947 */ /* 0x000fea0003800000 */
[----:B------:R0:W5:Y:S02]  /*34f0*/  LDG.E.LTC128B R18, desc[UR36][R4.64+0xc4] ;  /* 0x0000c42404127981 */ /* 0x000164000c1e1920 */
.L_x_86:
[----:B------:R-:W-:Y:S05]  /*3500*/  BSYNC B1 ;  /* 0x0000000000017941 */ /* 0x000fea0003800000 */
.L_x_85:
[----:B-----5:R-:W-:Y:S01]  /*3510*/  FMUL R12, R18, R91 ;  /* 0x0000005b120c7220 */ /* 0x020fe20000400000 */
[----:B------:R-:W-:Y:S01]  /*3520*/  ISETP.GT.AND P2, PT, R0, 0x8, P2 ;  /* 0x000000080000780c */ /* 0x000fe20001744270 */
[----:B------:R-:W-:Y:S02]  /*3530*/  BSSY B1, `(.L_x_87) ;  /* 0x0000005000017945 */ /* 0x000fe40003800000 */
[----:B------:R-:W-:-:S05]  /*3540*/  FFMA R49, R49, R90, R12 ;  /* 0x0000005a31317223 */ /* 0x000fca000000000c */
[----:B------:R0:W-:Y:S05]  /*3550*/  @P1 STG.E desc[UR36][R8.64+0xc4], R49 ;  /* 0x0000c43108001986 */ /* 0x0001ea000c101924 */
[----:B------:R-:W-:Y:S05]  /*3560*/  @!P2 BRA `(.L_x_88) ;  /* 0x000000000004a947 */ /* 0x000fea0003800000 */
[----:B------:R0:W5:Y:S02]  /*3570*/  LDG.E.LTC128B R18, desc[UR36][R6.64+0xc0] ;  /* 0x0000c02406127981 */ /* 0x000164000c1e1920 */
.L_x_88:
[----:B------:R-:W-:Y:S05]  /*3580*/  BSYNC B1 ;  /* 0x0000000000017941 */ /* 0x000fea0003800000 */
.L_x_87:
        /* <DEDUP_REMOVED lines=8> */
.L_x_90:
[----:B------:R-:W-:Y:S05]  /*3610*/  BSYNC B1 ;  /* 0x0000000000017941 */ /* 0x000fea0003800000 */
.L_x_89:
        /* <DEDUP_REMOVED lines=8> */
.L_x_92:
[----:B------:R-:W-:Y:S05]  /*36a0*/  BSYNC B1 ;  /* 0x0000000000017941 */ /* 0x000fea0003800000 */
.L_x_91:
[----:B0----5:R-:W-:Y:S01]  /*36b0*/  FMUL R13, R18, R91 ;  /* 0x0000005b120d7220 */ /* 0x021fe20000400000 */
[----:B------:R-:W-:Y:S01]  /*36c0*/  ISETP.GT.AND P0, PT, R0, RZ, P2 ;  /* 0x000000ff0000720c */ /* 0x000fe20001704270 */
[----:B------:R-:W-:Y:S02]  /*36d0*/  BSSY B1, `(.L_x_93) ;  /* 0x0000005000017945 */ /* 0x000fe40003800000 */
[----:B------:R-:W-:-:S05]  /*36e0*/  FFMA R13, R52, R90, R13 ;  /* 0x0000005a340d7223 */ /* 0x000fca000000000d */
[----:B------:R0:W-:Y:S05]  /*36f0*/  @P3 STG.E desc[UR36][R8.64+0xe0], R13 ;  /* 0x0000e00d08003986 */ /* 0x0001ea000c101924 */
[----:B------:R-:W-:Y:S05]  /*3700*/  @!P0 BRA `(.L_x_94) ;  /* 0x0000000000048947 */ /* 0x000fea0003800000 */
[----:B------:R0:W5:Y:S02]  /*3710*/  LDG.E.LTC128B R18, desc[UR36][R4.64+0xe4] ;  /* 0x0000e42404127981 */ /* 0x000164000c1e1920 */
.L_x_94:
[----:B------:R-:W-:Y:S05]  /*3720*/  BSYNC B1 ;  /* 0x0000000000017941 */ /* 0x000fea0003800000 */
.L_x_93:
[----:B-----5:R-:W-:Y:S01]  /*3730*/  FMUL R12, R18, R91 ;  /* 0x0000005b120c7220 */ /* 0x020fe20000400000 */
[----:B------:R-:W-:Y:S01]  /*3740*/  ISETP.GT.AND P1, PT, R0, 0x8, P1 ;  /* 0x000000080000780c */ /* 0x000fe20000f24270 */
[----:B------:R-:W-:Y:S02]  /*3750*/  BSSY B1, `(.L_x_95) ;  /* 0x0000005000017945 */ /* 0x000fe40003800000 */
[----:B------:R-:W-:-:S05]  /*3760*/  FFMA R53, R53, R90, R12 ;  /* 0x0000005a35357223 */ /* 0x000fca000000000c */
[----:B------:R0:W-:Y:S05]  /*3770*/  @P0 STG.E desc[UR36][R8.64+0xe4], R53 ;  /* 0x0000e43508000986 */ /* 0x0001ea000c101924 */
[----:B------:R-:W-:Y:S05]  /*3780*/  @!P1 BRA `(.L_x_96) ;  /* 0x0000000000049947 */ /* 0x000fea0003800000 */
[----:B------:R0:W5:Y:S02]  /*3790*/  LDG.E.LTC128B R18, desc[UR36][R6.64+0xe0] ;  /* 0x0000e02406127981 */ /* 0x000164000c1e1920 */
.L_x_96:
[----:B------:R-:W-:Y:S05]  /*37a0*/  BSYNC B1 ;  /* 0x0000000000017941 */ /* 0x000fea0003800000 */
.L_x_95:
        /* <DEDUP_REMOVED lines=8> */
.L_x_98:
[----:B------:R-:W-:Y:S05]  /*3830*/  BSYNC B1 ;  /* 0x0000000000017941 */ /* 0x000fea0003800000 */
.L_x_97:
        /* <DEDUP_REMOVED lines=8> */
.L_x_100:
[----:B------:R-:W-:Y:S05]  /*38c0*/  BSYNC B1 ;  /* 0x0000000000017941 */ /* 0x000fea0003800000 */
.L_x_99:
[----:B0----5:R-:W-:Y:S01]  /*38d0*/  FMUL R13, R18, R91 ;  /* 0x0000005b120d7220 */ /* 0x021fe20000400000 */
[----:B------:R-:W-:Y:S01]  /*38e0*/  ISETP.GT.AND P2, PT, R0, RZ, P1 ;  /* 0x000000ff0000720c */ /* 0x000fe20000f44270 */
[----:B------:R-:W-:Y:S02]  /*38f0*/  BSSY B1, `(.L_x_101) ;  /* 0x0000005000017945 */ /* 0x000fe40003800000 */
[----:B------:R-:W-:-:S05]  /*3900*/  FFMA R13, R56, R90, R13 ;  /* 0x0000005a380d7223 */ /* 0x000fca000000000d */
[----:B------:R0:W-:Y:S05]  /*3910*/  @P3 STG.E desc[UR36][R8.64+0x100], R13 ;  /* 0x0001000d08003986 */ /* 0x0001ea000c101924 */
[----:B------:R-:W-:Y:S05]  /*3920*/  @!P2 BRA `(.L_x_102) ;  /* 0x000000000004a947 */ /* 0x000fea0003800000 */
[----:B------:R0:W5:Y:S02]  /*3930*/  LDG.E.LTC128B R18, desc[UR36][R4.64+0x104] ;  /* 0x0001042404127981 */ /* 0x000164000c1e1920 */
.L_x_102:
[----:B------:R-:W-:Y:S05]  /*3940*/  BSYNC B1 ;  /* 0x0000000000017941 */ /* 0x000fea0003800000 */
.L_x_101:
[----:B-----5:R-:W-:Y:S01]  /*3950*/  FMUL R12, R18, R91 ;  /* 0x0000005b120c7220 */ /* 0x020fe20000400000 */
[----:B------:R-:W-:Y:S01]  /*3960*/  ISETP.GT.AND P0, PT, R0, 0x8, P0 ;  /* 0x000000080000780c */ /* 0x000fe20000704270 */
[----:B------:R-:W-:Y:S02]  /*3970*/  BSSY B1, `(.L_x_103) ;  /* 0x0000005000017945 */ /* 0x000fe40003800000 */
[----:B------:R-:W-:-:S05]  /*3980*/  FFMA R57, R57, R90, R12 ;  /* 0x0000005a39397223 */ /* 0x000fca000000000c */
[----:B------:R0:W-:Y:S05]  /*3990*/  @P2 STG.E desc[UR36][R8.64+0x104], R57 ;  /* 0x0001043908002986 */ /* 0x0001ea000c101924 */
[----:B------:R-:W-:Y:S05]  /*39a0*/  @!P0 BRA `(.L_x_104) ;  /* 0x0000000000048947 */ /* 0x000fea0003800000 */
[----:B------:R0:W5:Y:S02]  /*39b0*/  LDG.E.LTC128B R18, desc[UR36][R6.64+0x100] ;  /* 0x0001002406127981 */ /* 0x000164000c1e1920 */
.L_x_104:
[----:B------:R-:W-:Y:S05]  /*39c0*/  BSYNC B1 ;  /* 0x0000000000017941 */ /* 0x000fea0003800000 */
.L_x_103:
        /* <DEDUP_REMOVED lines=8> */
.L_x_106:
[----:B------:R-:W-:Y:S05]  /*3a50*/  BSYNC B1 ;  /* 0x0000000000017941 */ /* 0x000fea0003800000 */
.L_x_105:
        /* <DEDUP_REMOVED lines=8> */
.L_x_108:
[----:B------:R-:W-:Y:S05]  /*3ae0*/  BSYNC B1 ;  /* 0x0000000000017941 */ /* 0x000fea0003800000 */
.L_x_107:
[----:B0----5:R-:W-:Y:S01]  /*3af0*/  FMUL R13, R18, R91 ;  /* 0x0000005b120d7220 */ /* 0x021fe20000400000 */
[----:B------:R-:W-:Y:S01]  /*3b00*/  ISETP.GT.AND P1, PT, R0, RZ, P0 ;  /* 0x000000ff0000720c */ /* 0x000fe20000724270 */
[----:B------:R-:W-:Y:S02]  /*3b10*/  BSSY B1, `(.L_x_109) ;  /* 0x0000005000017945 */ /* 0x000fe40003800000 */
[----:B------:R-:W-:-:S05]  /*3b20*/  FFMA R13, R60, R90, R13 ;  /* 0x0000005a3c0d7223 */ /* 0x000fca000000000d */
[----:B------:R0:W-:Y:S05]  /*3b30*/  @P3 STG.E desc[UR36][R8.64+0x120], R13 ;  /* 0x0001200d08003986 */ /* 0x0001ea000c101924 */
[----:B------:R-:W-:Y:S05]  /*3b40*/  @!P1 BRA `(.L_x_110) ;  /* 0x0000000000049947 */ /* 0x000fea0003800000 */
[----:B------:R0:W5:Y:S02]  /*3b50*/  LDG.E.LTC128B R18, desc[UR36][R4.64+0x124] ;  /* 0x0001242404127981 */ /* 0x000164000c1e1920 */
.L_x_110:
[----:B------:R-:W-:Y:S05]  /*3b60*/  BSYNC B1 ;  /* 0x0000000000017941 */ /* 0x000fea0003800000 */
.L_x_109:
[----:B-----5:R-:W-:Y:S01]  /*3b70*/  FMUL R12, R18, R91 ;  /* 0x0000005b120c7220 */ /* 0x020fe20000400000 */
[----:B------:R-:W-:Y:S01]  /*3b80*/  ISETP.GT.AND P2, PT, R0, 0x8, P2 ;  /* 0x000000080000780c */ /* 0x000fe20001744270 */
[----:B------:R-:W-:Y:S02]  /*3b90*/  BSSY B1, `(.L_x_111) ;  /* 0x0000005000017945 */ /* 0x000fe40003800000 */
[----:B------:R-:W-:-:S05]  /*3ba0*/  FFMA R61, R61, R90, R12 ;  /* 0x0000005a3d3d7223 */ /* 0x000fca000000000c */
[----:B------:R0:W-:Y:S05]  /*3bb0*/  @P1 STG.E desc[UR36][R8.64+0x124], R61 ;  /* 0x0001243d08001986 */ /* 0x0001ea000c101924 */
[----:B------:R-:W-:Y:S05]  /*3bc0*/  @!P2 BRA `(.L_x_112) ;  /* 0x000000000004a947 */ /* 0x000fea0003800000 */
[----:B------:R0:W5:Y:S02]  /*3bd0*/  LDG.E.LTC128B R18, desc[UR36][R6.64+0x120] ;  /* 0x0001202406127981 */ /* 0x000164000c1e1920 */
.L_x_112:
[----:B------:R-:W-:Y:S05]  /*3be0*/  BSYNC B1 ;  /* 0x0000000000017941 */ /* 0x000fea0003800000 */
.L_x_111:
        /* <DEDUP_REMOVED lines=8> */
.L_x_114:
[----:B------:R-:W-:Y:S05]  /*3c70*/  BSYNC B1 ;  /* 0x0000000000017941 */ /* 0x000fea0003800000 */
.L_x_113:
        /* <DEDUP_REMOVED lines=8> */
.L_x_116:
[----:B------:R-:W-:Y:S05]  /*3d00*/  BSYNC B1 ;  /* 0x0000000000017941 */ /* 0x000fea0003800000 */
.L_x_115:
[----:B0----5:R-:W-:Y:S01]  /*3d10*/  FMUL R13, R18, R91 ;  /* 0x0000005b120d7220 */ /* 0x021fe20000400000 */
[----:B------:R-:W-:Y:S01]  /*3d20*/  ISETP.GT.AND P0, PT, R0, RZ, P2 ;  /* 0x000000ff0000720c */ /* 0x000fe20001704270 */
[----:B------:R-:W-:Y:S02]  /*3d30*/  BSSY B1, `(.L_x_117) ;  /* 0x0000005000017945 */ /* 0x000fe40003800000 */
[----:B------:R-:W-:-:S05]  /*3d40*/  FFMA R13, R64, R90, R13 ;  /* 0x0000005a400d7223 */ /* 0x000fca000000000d */
[----:B------:R0:W-:Y:S05]  /*3d50*/  @P3 STG.E desc[UR36][R8.64+0x140], R13 ;  /* 0x0001400d08003986 */ /* 0x0001ea000c101924 */
[----:B------:R-:W-:Y:S05]  /*3d60*/  @!P0 BRA `(.L_x_118) ;  /* 0x0000000000048947 */ /* 0x000fea0003800000 */
[----:B------:R0:W5:Y:S02]  /*3d70*/  LDG.E.LTC128B R18, desc[UR36][R4.64+0x144] ;  /* 0x0001442404127981 */ /* 0x000164000c1e1920 */
.L_x_118:
[----:B------:R-:W-:Y:S05]  /*3d80*/  BSYNC B1 ;  /* 0x0000000000017941 */ /* 0x000fea0003800000 */
.L_x_117:
[----:B-----5:R-:W-:Y:S01]  /*3d90*/  FMUL R12, R18, R91 ;  /* 0x0000005b120c7220 */ /* 0x020fe20000400000 */
[----:B------:R-:W-:Y:S01]  /*3da0*/  ISETP.GT.AND P1, PT, R0, 0x8, P1 ;  /* 0x000000080000780c */ /* 0x000fe20000f24270 */
[----:B------:R-:W-:Y:S02]  /*3db0*/  BSSY B1, `(.L_x_119) ;  /* 0x0000005000017945 */ /* 0x000fe40003800000 */
[----:B------:R-:W-:-:S05]  /*3dc0*/  FFMA R65, R65, R90, R12 ;  /* 0x0000005a41417223 */ /* 0x000fca000000000c */
[----:B------:R0:W-:Y:S05]  /*3dd0*/  @P0 STG.E desc[UR36][R8.64+0x144], R65 ;  /* 0x0001444108000986 */ /* 0x0001ea000c101924 */
[----:B------:R-:W-:Y:S05]  /*3de0*/  @!P1 BRA `(.L_x_120) ;  /* 0x0000000000049947 */ /* 0x000fea0003800000 */
[----:B------:R0:W5:Y:S02]  /*3df0*/  LDG.E.LTC128B R18, desc[UR36][R6.64+0x140] ;  /* 0x0001402406127981 */ /* 0x000164000c1e1920 */
.L_x_120:
[----:B------:R-:W-:Y:S05]  /*3e00*/  BSYNC B1 ;  /* 0x0000000000017941 */ /* 0x000fea0003800000 */
.L_x_119:
        /* <DEDUP_REMOVED lines=8> */
.L_x_122:
[----:B------:R-:W-:Y:S05]  /*3e90*/  BSYNC B1 ;  /* 0x0000000000017941 */ /* 0x000fea0003800000 */
.L_x_121:
        /* <DEDUP_REMOVED lines=8> */
.L_x_124:
[----:B------:R-:W-:Y:S05]  /*3f20*/  BSYNC B1 ;  /* 0x0000000000017941 */ /* 0x000fea0003800000 */
.L_x_123:
[----:B0----5:R-:W-:Y:S01]  /*3f30*/  FMUL R13, R18, R91 ;  /* 0x0000005b120d7220 */ /* 0x021fe20000400000 */
[----:B------:R-:W-:Y:S01]  /*3f40*/  ISETP.GT.AND P2, PT, R0, RZ, P1 ;  /* 0x000000ff0000720c */ /* 0x000fe20000f44270 */
[----:B------:R-:W-:Y:S02]  /*3f50*/  BSSY B1, `(.L_x_125) ;  /* 0x0000005000017945 */ /* 0x000fe40003800000 */
[----:B------:R-:W-:-:S05]  /*3f60*/  FFMA R13, R68, R90, R13 ;  /* 0x0000005a440d7223 */ /* 0x000fca000000000d */
[----:B------:R0:W-:Y:S05]  /*3f70*/  @P3 STG.E desc[UR36][R8.64+0x160], R13 ;  /* 0x0001600d08003986 */ /* 0x0001ea000c101924 */
[----:B------:R-:W-:Y:S05]  /*3f80*/  @!P2 BRA `(.L_x_126) ;  /* 0x000000000004a947 */ /* 0x000fea0003800000 */
[----:B------:R0:W5:Y:S02]  /*3f90*/  LDG.E.LTC128B R18, desc[UR36][R4.64+0x164] ;  /* 0x0001642404127981 */ /* 0x000164000c1e1920 */
.L_x_126:
[----:B------:R-:W-:Y:S05]  /*3fa0*/  BSYNC B1 ;  /* 0x0000000000017941 */ /* 0x000fea0003800000 */
.L_x_125:
[----:B-----5:R-:W-:Y:S01]  /*3fb0*/  FMUL R12, R18, R91 ;  /* 0x0000005b120c7220 */ /* 0x020fe20000400000 */
[----:B------:R-:W-:Y:S01]  /*3fc0*/  ISETP.GT.AND P0, PT, R0, 0x8, P0 ;  /* 0x000000080000780c */ /* 0x000fe20000704270 */
[----:B------:R-:W-:Y:S02]  /*3fd0*/  BSSY B1, `(.L_x_127) ;  /* 0x0000005000017945 */ /* 0x000fe40003800000 */
[----:B------:R-:W-:-:S05]  /*3fe0*/  FFMA R69, R69, R90, R12 ;  /* 0x0000005a45457223 */ /* 0x000fca000000000c */
[----:B------:R0:W-:Y:S05]  /*3ff0*/  @P2 STG.E desc[UR36][R8.64+0x164], R69 ;  /* 0x0001644508002986 */ /* 0x0001ea000c101924 */
[----:B------:R-:W-:Y:S05]  /*4000*/  @!P0 BRA `(.L_x_128) ;  /* 0x0000000000048947 */ /* 0x000fea0003800000 */
[----:B------:R0:W5:Y:S02]  /*4010*/  LDG.E.LTC128B R18, desc[UR36][R6.64+0x160] ;  /* 0x0001602406127981 */ /* 0x000164000c1e1920 */
.L_x_128:
[----:B------:R-:W-:Y:S05]  /*4020*/  BSYNC B1 ;  /* 0x0000000000017941 */ /* 0x000fea0003800000 */
.L_x_127:
        /* <DEDUP_REMOVED lines=8> */
.L_x_130:
[----:B------:R-:W-:Y:S05]  /*40b0*/  BSYNC B1 ;  /* 0x0000000000017941 */ /* 0x000fea0003800000 */
.L_x_129:
        /* <DEDUP_REMOVED lines=8> */
.L_x_132:
[----:B------:R-:W-:Y:S05]  /*4140*/  BSYNC B1 ;  /* 0x0000000000017941 */ /* 0x000fea0003800000 */
.L_x_131:
[----:B0----5:R-:W-:Y:S01]  /*4150*/  FMUL R13, R18, R91 ;  /* 0x0000005b120d7220 */ /* 0x021fe20000400000 */
[----:B------:R-:W-:Y:S01]  /*4160*/  ISETP.GT.AND P1, PT, R0, RZ, P0 ;  /* 0x000000ff0000720c */ /* 0x000fe20000724270 */
[----:B------:R-:W-:Y:S02]  /*4170*/  BSSY B1, `(.L_x_133) ;  /* 0x0000005000017945 */ /* 0x000fe40003800000 */
[----:B------:R-:W-:-:S05]  /*4180*/  FFMA R13, R72, R90, R13 ;  /* 0x0000005a480d7223 */ /* 0x000fca000000000d */
[----:B------:R0:W-:Y:S05]  /*4190*/  @P3 STG.E desc[UR36][R8.64+0x180], R13 ;  /* 0x0001800d08003986 */ /* 0x0001ea000c101924 */
[----:B------:R-:W-:Y:S05]  /*41a0*/  @!P1 BRA `(.L_x_134) ;  /* 0x0000000000049947 */ /* 0x000fea0003800000 */
[----:B------:R0:W5:Y:S02]  /*41b0*/  LDG.E.LTC128B R18, desc[UR36][R4.64+0x184] ;  /* 0x0001842404127981 */ /* 0x000164000c1e1920 */
.L_x_134:
[----:B------:R-:W-:Y:S05]  /*41c0*/  BSYNC B1 ;  /* 0x0000000000017941 */ /* 0x000fea0003800000 */
.L_x_133:
[----:B-----5:R-:W-:Y:S01]  /*41d0*/  FMUL R12, R18, R91 ;  /* 0x0000005b120c7220 */ /* 0x020fe20000400000 */
[----:B------:R-:W-:Y:S01]  /*41e0*/  ISETP.GT.AND P2, PT, R0, 0x8, P2 ;  /* 0x000000080000780c */ /* 0x000fe20001744270 */
[----:B------:R-:W-:Y:S02]  /*41f0*/  BSSY B1, `(.L_x_135) ;  /* 0x0000005000017945 */ /* 0x000fe40003800000 */
[----:B------:R-:W-:-:S05]  /*4200*/  FFMA R73, R73, R90, R12 ;  /* 0x0000005a49497223 */ /* 0x000fca000000000c */
[----:B------:R0:W-:Y:S05]  /*4210*/  @P1 STG.E desc[UR36][R8.64+0x184], R73 ;  /* 0x0001844908001986 */ /* 0x0001ea000c101924 */
[----:B------:R-:W-:Y:S05]  /*4220*/  @!P2 BRA `(.L_x_136) ;  /* 0x000000000004a947 */ /* 0x000fea0003800000 */
[----:B------:R0:W5:Y:S02]  /*4230*/  LDG.E.LTC128B R18, desc[UR36][R6.64+0x180] ;  /* 0x0001802406127981 */ /* 0x000164000c1e1920 */
.L_x_136:
[----:B------:R-:W-:Y:S05]  /*4240*/  BSYNC B1 ;  /* 0x0000000000017941 */ /* 0x000fea0003800000 */
.L_x_135:
        /* <DEDUP_REMOVED lines=8> */
.L_x_138:
[----:B------:R-:W-:Y:S05]  /*42d0*/  BSYNC B1 ;  /* 0x0000000000017941 */ /* 0x000fea0003800000 */
.L_x_137:
        /* <DEDUP_REMOVED lines=8> */
.L_x_140:
[----:B------:R-:W-:Y:S05]  /*4360*/  BSYNC B1 ;  /* 0x0000000000017941 */ /* 0x000fea0003800000 */
.L_x_139:
[----:B0----5:R-:W-:Y:S01]  /*4370*/  FMUL R13, R18, R91 ;  /* 0x0000005b120d7220 */ /* 0x021fe20000400000 */
[----:B------:R-:W-:Y:S01]  /*4380*/  ISETP.GT.AND P0, PT, R0, RZ, P2 ;  /* 0x000000ff0000720c */ /* 0x000fe20001704270 */
[----:B------:R-:W-:Y:S02]  /*4390*/  BSSY B1, `(.L_x_141) ;  /* 0x0000005000017945 */ /* 0x000fe40003800000 */
[----:B------:R-:W-:-:S05]  /*43a0*/  FFMA R13, R76, R90, R13 ;  /* 0x0000005a4c0d7223 */ /* 0x000fca000000000d */
[----:B------:R0:W-:Y:S05]  /*43b0*/  @P3 STG.E desc[UR36][R8.64+0x1a0], R13 ;  /* 0x0001a00d08003986 */ /* 0x0001ea000c101924 */
[----:B------:R-:W-:Y:S05]  /*43c0*/  @!P0 BRA `(.L_x_142) ;  /* 0x0000000000048947 */ /* 0x000fea0003800000 */
[----:B------:R0:W5:Y:S02]  /*43d0*/  LDG.E.LTC128B R18, desc[UR36][R4.64+0x1a4] ;  /* 0x0001a42404127981 */ /* 0x000164000c1e1920 */
.L_x_142:
[----:B------:R-:W-:Y:S05]  /*43e0*/  BSYNC B1 ;  /* 0x0000000000017941 */ /* 0x000fea0003800000 */
.L_x_141:
[----:B-----5:R-:W-:Y:S01]  /*43f0*/  FMUL R12, R18, R91 ;  /* 0x0000005b120c7220 */ /* 0x020fe20000400000 */
[----:B------:R-:W-:Y:S01]  /*4400*/  ISETP.GT.AND P1, PT, R0, 0x8, P1 ;  /* 0x000000080000780c */ /* 0x000fe20000f24270 */
[----:B------:R-:W-:Y:S02]  /*4410*/  BSSY B1, `(.L_x_143) ;  /* 0x0000005000017945 */ /* 0x000fe40003800000 */
[----:B------:R-:W-:-:S05]  /*4420*/  FFMA R77, R77, R90, R12 ;  /* 0x0000005a4d4d7223 */ /* 0x000fca000000000c */
[----:B------:R0:W-:Y:S05]  /*4430*/  @P0 STG.E desc[UR36][R8.64+0x1a4], R77 ;  /* 0x0001a44d08000986 */ /* 0x0001ea000c101924 */
[----:B------:R-:W-:Y:S05]  /*4440*/  @!P1 BRA `(.L_x_144) ;  /* 0x0000000000049947 */ /* 0x000fea0003800000 */
[----:B------:R0:W5:Y:S02]  /*4450*/  LDG.E.LTC128B R18, desc[UR36][R6.64+0x1a0] ;  /* 0x0001a02406127981 */ /* 0x000164000c1e1920 */
.L_x_144:
[----:B------:R-:W-:Y:S05]  /*4460*/  BSYNC B1 ;  /* 0x0000000000017941 */ /* 0x000fea0003800000 */
.L_x_143:
        /* <DEDUP_REMOVED lines=8> */
.L_x_146:
[----:B------:R-:W-:Y:S05]  /*44f0*/  BSYNC B1 ;  /* 0x0000000000017941 */ /* 0x000fea0003800000 */
.L_x_145:
        /* <DEDUP_REMOVED lines=8> */
.L_x_148:
[----:B------:R-:W-:Y:S05]  /*4580*/  BSYNC B1 ;  /* 0x0000000000017941 */ /* 0x000fea0003800000 */
.L_x_147:
[----:B0----5:R-:W-:Y:S01]  /*4590*/  FMUL R13, R18, R91 ;  /* 0x0000005b120d7220 */ /* 0x021fe20000400000 */
[----:B------:R-:W-:Y:S01]  /*45a0*/  ISETP.GT.AND P2, PT, R0, RZ, P1 ;  /* 0x000000ff0000720c */ /* 0x000fe20000f44270 */
[----:B------:R-:W-:Y:S02]  /*45b0*/  BSSY B1, `(.L_x_149) ;  /* 0x0000005000017945 */ /* 0x000fe40003800000 */
[----:B------:R-:W-:-:S05]  /*45c0*/  FFMA R13, R80, R90, R13 ;  /* 0x0000005a500d7223 */ /* 0x000fca000000000d */
[----:B------:R0:W-:Y:S05]  /*45d0*/  @P3 STG.E desc[UR36][R8.64+0x1c0], R13 ;  /* 0x0001c00d08003986 */ /* 0x0001ea000c101924 */
[----:B------:R-:W-:Y:S05]  /*45e0*/  @!P2 BRA `(.L_x_150) ;  /* 0x000000000004a947 */ /* 0x000fea0003800000 */
[----:B------:R0:W5:Y:S02]  /*45f0*/  LDG.E.LTC128B R18, desc[UR36][R4.64+0x1c4] ;  /* 0x0001c42404127981 */ /* 0x000164000c1e1920 */
.L_x_150:
[----:B------:R-:W-:Y:S05]  /*4600*/  BSYNC B1 ;  /* 0x0000000000017941 */ /* 0x000fea0003800000 */
.L_x_149:
[----:B-----5:R-:W-:Y:S01]  /*4610*/  FMUL R12, R18, R91 ;  /* 0x0000005b120c7220 */ /* 0x020fe20000400000 */
[----:B------:R-:W-:Y:S01]  /*4620*/  ISETP.GT.AND P0, PT, R0, 0x8, P0 ;  /* 0x000000080000780c */ /* 0x000fe20000704270 */
[----:B------:R-:W-:Y:S02]  /*4630*/  BSSY B1, `(.L_x_151) ;  /* 0x0000005000017945 */ /* 0x000fe40003800000 */
[----:B------:R-:W-:-:S05]  /*4640*/  FFMA R81, R81, R90, R12 ;  /* 0x0000005a51517223 */ /* 0x000fca000000000c */
[----:B------:R0:W-:Y:S05]  /*4650*/  @P2 STG.E desc[UR36][R8.64+0x1c4], R81 ;  /* 0x0001c45108002986 */ /* 0x0001ea000c101924 */
[----:B------:R-:W-:Y:S05]  /*4660*/  @!P0 BRA `(.L_x_152) ;  /* 0x0000000000048947 */ /* 0x000fea0003800000 */
[----:B------:R0:W5:Y:S02]  /*4670*/  LDG.E.LTC128B R18, desc[UR36][R6.64+0x1c0] ;  /* 0x0001c02406127981 */ /* 0x000164000c1e1920 */
.L_x_152:
[----:B------:R-:W-:Y:S05]  /*4680*/  BSYNC B1 ;  /* 0x0000000000017941 */ /* 0x000fea0003800000 */
.L_x_151:
        /* <DEDUP_REMOVED lines=8> */
.L_x_154:
[----:B------:R-:W-:Y:S05]  /*4710*/  BSYNC B1 ;  /* 0x0000000000017941 */ /* 0x000fea0003800000 */
.L_x_153:
        /* <DEDUP_REMOVED lines=8> */
.L_x_156:
[----:B------:R-:W-:Y:S05]  /*47a0*/  BSYNC B1 ;  /* 0x0000000000017941 */ /* 0x000fea0003800000 */
.L_x_155:
[----:B-----5:R-:W-:Y:S01]  /*47b0*/  FMUL R3, R18, R91 ;  /* 0x0000005b12037220 */ /* 0x020fe20000400000 */
[----:B------:R-:W-:Y:S01]  /*47c0*/  ISETP.GT.AND P1, PT, R0, RZ, P0 ;  /* 0x000000ff0000720c */ /* 0x000fe20000724270 */
[----:B------:R-:W-:Y:S02]  /*47d0*/  BSSY B1, `(.L_x_157) ;  /* 0x0000005000017945 */ /* 0x000fe40003800000 */
[----:B------:R-:W-:-:S05]  /*47e0*/  FFMA R3, R84, R90, R3 ;  /* 0x0000005a54037223 */ /* 0x000fca0000000003 */
[----:B------:R0:W-:Y:S05]  /*47f0*/  @P3 STG.E desc[UR36][R8.64+0x1e0], R3 ;  /* 0x0001e00308003986 */ /* 0x0001ea000c101924 */
[----:B------:R-:W-:Y:S05]  /*4800*/  @!P1 BRA `(.L_x_158) ;  /* 0x0000000000049947 */ /* 0x000fea0003800000 */
[----:B------:R0:W5:Y:S02]  /*4810*/  LDG.E.LTC128B R18, desc[UR36][R4.64+0x1e4] ;  /* 0x0001e42404127981 */ /* 0x000164000c1e1920 */
.L_x_158:
[----:B------:R-:W-:Y:S05]  /*4820*/  BSYNC B1 ;  /* 0x0000000000017941 */ /* 0x000fea0003800000 */
.L_x_157:
[----:B0---45:R-:W-:Y:S01]  /*4830*/  FMUL R4, R18, R91 ;  /* 0x0000005b12047220 */ /* 0x031fe20000400000 */
[----:B------:R-:W-:Y:S01]  /*4840*/  ISETP.GT.AND P2, PT, R0, 0x8, P2 ;  /* 0x000000080000780c */ /* 0x000fe20001744270 */
[----:B------:R-:W-:Y:S02]  /*4850*/  BSSY B1, `(.L_x_159) ;  /* 0x0000005000017945 */ /* 0x000fe40003800000 */
[----:B------:R-:W-:-:S05]  /*4860*/  FFMA R85, R85, R90, R4 ;  /* 0x0000005a55557223 */ /* 0x000fca0000000004 */
[----:B------:R0:W-:Y:S05]  /*4870*/  @P1 STG.E desc[UR36][R8.64+0x1e4], R85 ;  /* 0x0001e45508001986 */ /* 0x0001ea000c101924 */
[----:B------:R-:W-:Y:S05]  /*4880*/  @!P2 BRA `(.L_x_160) ;  /* 0x000000000004a947 */ /* 0x000fea0003800000 */
[----:B------:R4:W5:Y:S02]  /*4890*/  LDG.E.LTC128B R18, desc[UR36][R6.64+0x1e0] ;  /* 0x0001e02406127981 */ /* 0x000964000c1e1920 */
.L_x_160:
[----:B------:R-:W-:Y:S05]  /*48a0*/  BSYNC B1 ;  /* 0x0000000000017941 */ /* 0x000fea0003800000 */
.L_x_159:
[----:B-----5:R-:W-:Y:S01]  /*48b0*/  FMUL R3, R18, R91 ;  /* 0x0000005b12037220 */ /* 0x020fe20000400000 */
[----:B------:R-:W-:Y:S01]  /*48c0*/  @P2 IMAD.MOV.U32 R4, RZ, RZ, R10 ;  /* 0x000000ffff042224 */ /* 0x000fe200078e000a */
[----:B------:R-:W-:Y:S01]  /*48d0*/  ISETP.GT.AND P0, PT, R0, 0x8, P0 ;  /* 0x000000080000780c */ /* 0x000fe20000704270 */
[----:B------:R-:W-:Y:S02]  /*48e0*/  @P2 IMAD.MOV.U32 R5, RZ, RZ, R11 ;  /* 0x000000ffff052224 */ /* 0x000fe400078e000b */
[----:B------:R-:W-:Y:S01]  /*48f0*/  FFMA R3, R86, R90, R3 ;  /* 0x0000005a56037223 */ /* 0x000fe20000000003 */
[----:B------:R-:W-:Y:S04]  /*4900*/  BSSY B1, `(.L_x_161) ;  /* 0x0000004000017945 */ /* 0x000fe80003800000 */
[----:B------:R0:W-:Y:S05]  /*4910*/  @P2 STG.E desc[UR36][R4.64+0x1e0], R3 ;  /* 0x0001e00304002986 */ /* 0x0001ea000c101924 */
[----:B------:R-:W-:Y:S05]  /*4920*/  @!P0 BRA `(.L_x_162) ;  /* 0x0000000000048947 */ /* 0x000fea0003800000 */
[----:B------:R0:W5:Y:S02]  /*4930*/  LDG.E.LTC128B R18, desc[UR36][R6.64+0x1e4] ;  /* 0x0001e42406127981 */ /* 0x000164000c1e1920 */
.L_x_162:
[----:B------:R-:W-:Y:S05]  /*4940*/  BSYNC B1 ;  /* 0x0000000000017941 */ /* 0x000fea0003800000 */
.L_x_161:
[----:B-----5:R-:W-:-:S04]  /*4950*/  FMUL R18, R18, R91 ;  /* 0x0000005b12127220 */ /* 0x020fc80000400000 */
[----:B------:R-:W-:Y:S01]  /*4960*/  FFMA R87, R87, R90, R18 ;  /* 0x0000005a57577223 */ /* 0x000fe20000000012 */
[----:B------:R-:W-:Y:S06]  /*4970*/  @!P0 BRA `(.L_x_163) ;  /* 0x0000000c00a08947 */ /* 0x000fec0003800000 */
[----:B------:R0:W-:Y:S01]  /*4980*/  STG.E desc[UR36][R10.64+0x1e4], R87 ;  /* 0x0001e4570a007986 */ /* 0x0001e2000c101924 */
[----:B------:R-:W-:Y:S05]  /*4990*/  BRA `(.L_x_163) ;  /* 0x0000000c00987947 */ /* 0x000fea0003800000 */
.L_x_38:
[----:B------:R-:W-:Y:S01]  /*49a0*/  ISETP.GT.AND P0, PT, R3, 0x1, PT ;  /* 0x000000010300780c */ /* 0x000fe20003f04270 */
[----:B------:R-:W-:Y:S01]  /*49b0*/  ULDC.64 UR4, c[0x0][0x5c0] ;  /* 0x0001700000047ab9 */ /* 0x000fe20000000a00 */
[-C--:B------:R-:W-:Y:S01]  /*49c0*/  FMUL R9, R24, R90.reuse ;  /* 0x0000005a18097220 */ /* 0x080fe20000400000 */
[----:B------:R-:W-:Y:S01]  /*49d0*/  LEA R4, P4, R108, UR4, 0x2 ;  /* 0x000000046c047c11 */ /* 0x000fe2000f8810ff */
[-C--:B------:R-:W-:Y:S01]  /*49e0*/  FMUL R25, R25, R90.reuse ;  /* 0x0000005a19197220 */ /* 0x080fe20000400000 */
[----:B------:R-:W-:Y:S01]  /*49f0*/  ISETP.GT.AND P2, PT, R0, RZ, P0 ;  /* 0x000000ff0000720c */ /* 0x000fe20000744270 */
[-C--:B------:R-:W-:Y:S01]  /*4a00*/  FMUL R27, R27, R90.reuse ;  /* 0x0000005a1b1b7220 */ /* 0x080fe20000400000 */
[----:B------:R-:W-:Y:S01]  /*4a10*/  LEA.HI.X R5, R108, UR5, R117, 0x2, P4 ;  /* 0x000000056c057c11 */ /* 0x000fe2000a0f1475 */
[-C--:B------:R-:W-:Y:S01]  /*4a20*/  FMUL R11, R28, R90.reuse ;  /* 0x0000005a1c0b7220 */ /* 0x080fe20000400000 */
[----:B------:R-:W-:Y:S01]  /*4a30*/  ISETP.GT.AND P3, PT, R0, 0x8, P3 ;  /* 0x000000080000780c */ /* 0x000fe20001f64270 */
[-C--:B------:R-:W-:Y:S01]  /*4a40*/  FMUL R29, R29, R90.reuse ;  /* 0x0000005a1d1d7220 */ /* 0x080fe20000400000 */
[----:B------:R-:W-:Y:S01]  /*4a50*/  SHF.L.U64.HI R7, R96, 0x2, R97 ;  /* 0x0000000260077819 */ /* 0x000fe20000010261 */
[----:B------:R0:W-:Y:S01]  /*4a60*/  @P1 STG.E desc[UR36][R4.64], R9 ;  /* 0x0000000904001986 */ /* 0x0001e2000c101924 */
[----:B------:R-:W-:Y:S01]  /*4a70*/  ISETP.GT.AND P0, PT, R0, 0x8, P0 ;  /* 0x000000080000780c */ /* 0x000fe20000704270 */
[----:B------:R-:W-:Y:S01]  /*4a80*/  FMUL R31, R31, R90 ;  /* 0x0000005a1f1f7220 */ /* 0x000fe20000400000 */
[----:B------:R-:W-:Y:S01]  /*4a90*/  LEA R6, P1, R96, R4, 0x2 ;  /* 0x0000000460067211 */ /* 0x000fe200078210ff */
[-C--:B------:R-:W-:Y:S01]  /*4aa0*/  FMUL R33, R33, R90.reuse ;  /* 0x0000005a21217220 */ /* 0x080fe20000400000 */
[C---:B------:R-:W-:Y:S01]  /*4ab0*/  ISETP.GT.AND P5, PT, R3.reuse, 0x8, PT ;  /* 0x000000080300780c */ /* 0x040fe20003fa4270 */
[----:B------:R-:W-:Y:S01]  /*4ac0*/  @P2 STG.E desc[UR36][R4.64+0x4], R25 ;  /* 0x0000041904002986 */ /* 0x000fe2000c101924 */
[----:B------:R-:W-:Y:S01]  /*4ad0*/  ISETP.GT.AND P4, PT, R3, 0x9, PT ;  /* 0x000000090300780c */ /* 0x000fe20003f84270 */
[----:B------:R-:W-:Y:S01]  /*4ae0*/  IMAD.X R7, R7, 0x1, R5, P1 ;  /* 0x0000000107077824 */ /* 0x000fe200008e0605 */
[C---:B------:R-:W-:Y:S01]  /*4af0*/  ISETP.GT.AND P2, PT, R0.reuse, RZ, P5 ;  /* 0x000000ff0000720c */ /* 0x040fe20002f44270 */
[-C--:B------:R-:W-:Y:S01]  /*4b00*/  FMUL R35, R35, R90.reuse ;  /* 0x0000005a23237220 */ /* 0x080fe20000400000 */
[----:B------:R-:W-:Y:S01]  /*4b10*/  ISETP.GT.AND P1, PT, R0, RZ, P4 ;  /* 0x000000ff0000720c */ /* 0x000fe20002724270 */
[-C--:B0-----:R-:W-:Y:S01]  /*4b20*/  FMUL R9, R26, R90.reuse ;  /* 0x0000005a1a097220 */ /* 0x081fe20000400000 */
[C---:B------:R-:W-:Y:S01]  /*4b30*/  ISETP.GT.AND P4, PT, R0.reuse, 0x8, P4 ;  /* 0x000000080000780c */ /* 0x040fe20002784270 */
[-C--:B------:R-:W-:Y:S01]  /*4b40*/  FMUL R37, R37, R90.reuse ;  /* 0x0000005a25257220 */ /* 0x080fe20000400000 */
[-C--:B------:R-:W-:Y:S01]  /*4b50*/  FMUL R39, R39, R90.reuse ;  /* 0x0000005a27277220 */ /* 0x080fe20000400000 */
[-C--:B------:R-:W-:Y:S01]  /*4b60*/  FMUL R41, R41, R90.reuse ;  /* 0x0000005a29297220 */ /* 0x080fe20000400000 */
[----:B------:R0:W-:Y:S01]  /*4b70*/  @P3 STG.E desc[UR36][R6.64], R9 ;  /* 0x0000000906003986 */ /* 0x0001e2000c101924 */
[----:B------:R-:W-:Y:S01]  /*4b80*/  ISETP.GT.AND P3, PT, R3, 0x11, PT ;  /* 0x000000110300780c */ /* 0x000fe20003f64270 */
[-C--:B------:R-:W-:Y:S01]  /*4b90*/  FMUL R43, R43, R90.reuse ;  /* 0x0000005a2b2b7220 */ /* 0x080fe20000400000 */
[-C--:B------:R-:W-:Y:S01]  /*4ba0*/  FMUL R45, R45, R90.reuse ;  /* 0x0000005a2d2d7220 */ /* 0x080fe20000400000 */
[----:B------:R-:W-:Y:S01]  /*4bb0*/  @P0 STG.E desc[UR36][R6.64+0x4], R27 ;  /* 0x0000041b06000986 */ /* 0x000fe2000c101924 */
[C---:B------:R-:W-:Y:S01]  /*4bc0*/  ISETP.GT.AND P0, PT, R0.reuse, 0x8, P5 ;  /* 0x000000080000780c */ /* 0x040fe20002f04270 */
[-C--:B------:R-:W-:Y:S01]  /*4bd0*/  FMUL R47, R47, R90.reuse ;  /* 0x0000005a2f2f7220 */ /* 0x080fe20000400000 */
[----:B------:R-:W-:Y:S01]  /*4be0*/  ISETP.GT.AND P5, PT, R3, 0x10, PT ;  /* 0x000000100300780c */ /* 0x000fe20003fa4270 */
[----:B------:R1:W-:Y:S01]  /*4bf0*/  @P2 STG.E desc[UR36][R4.64+0x20], R11 ;  /* 0x0000200b04002986 */ /* 0x0003e2000c101924 */
[-C--:B------:R-:W-:Y:S01]  /*4c00*/  FMUL R49, R49, R90.reuse ;  /* 0x0000005a31317220 */ /* 0x080fe20000400000 */
[-C--:B------:R-:W-:Y:S01]  /*4c10*/  FMUL R51, R51, R90.reuse ;  /* 0x0000005a33337220 */ /* 0x080fe20000400000 */
[C---:B------:R-:W-:Y:S01]  /*4c20*/  ISETP.GT.AND P2, PT, R0.reuse, RZ, P5 ;  /* 0x000000ff0000720c */ /* 0x040fe20002f44270 */
[----:B------:R-:W-:Y:S01]  /*4c30*/  @P1 STG.E desc[UR36][R4.64+0x24], R29 ;  /* 0x0000241d04001986 */ /* 0x000fe2000c101924 */
[----:B------:R-:W-:Y:S01]  /*4c40*/  ISETP.GT.AND P1, PT, R0, RZ, P3 ;  /* 0x000000ff0000720c */ /* 0x000fe20001f24270 */
[-C--:B0-----:R-:W-:Y:S01]  /*4c50*/  FMUL R9, R30, R90.reuse ;  /* 0x0000005a1e097220 */ /* 0x081fe20000400000 */
[----:B------:R-:W-:Y:S01]  /*4c60*/  ISETP.GT.AND P3, PT, R0, 0x8, P3 ;  /* 0x000000080000780c */ /* 0x000fe20001f64270 */
[-C--:B------:R-:W-:Y:S01]  /*4c70*/  FMUL R53, R53, R90.reuse ;  /* 0x0000005a35357220 */ /* 0x080fe20000400000 */
[-C--:B------:R-:W-:Y:S01]  /*4c80*/  FMUL R55, R55, R90.reuse ;  /* 0x0000005a37377220 */ /* 0x080fe20000400000 */
[-C--:B------:R-:W-:Y:S01]  /*4c90*/  FMUL R57, R57, R90.reuse ;  /* 0x0000005a39397220 */ /* 0x080fe20000400000 */
[----:B------:R0:W-:Y:S01]  /*4ca0*/  @P0 STG.E desc[UR36][R6.64+0x20], R9 ;  /* 0x0000200906000986 */ /* 0x0001e2000c101924 */
[-C--:B-1----:R-:W-:Y:S01]  /*4cb0*/  FMUL R11, R32, R90.reuse ;  /* 0x0000005a200b7220 */ /* 0x082fe20000400000 */
[C---:B------:R-:W-:Y:S01]  /*4cc0*/  ISETP.GT.AND P0, PT, R0.reuse, 0x8, P5 ;  /* 0x000000080000780c */ /* 0x040fe20002f04270 */
[-C--:B------:R-:W-:Y:S01]  /*4cd0*/  FMUL R59, R59, R90.reuse ;  /* 0x0000005a3b3b7220 */ /* 0x080fe20000400000 */
[----:B------:R-:W-:Y:S01]  /*4ce0*/  @P4 STG.E desc[UR36][R6.64+0x24], R31 ;  /* 0x0000241f06004986 */ /* 0x000fe2000c101924 */
[----:B------:R-:W-:Y:S01]  /*4cf0*/  ISETP.GT.AND P5, PT, R3, 0x18, PT ;  /* 0x000000180300780c */ /* 0x000fe20003fa4270 */
[-C--:B------:R-:W-:Y:S01]  /*4d00*/  FMUL R61, R61, R90.reuse ;  /* 0x0000005a3d3d7220 */ /* 0x080fe20000400000 */
[----:B------:R-:W-:Y:S01]  /*4d10*/  ISETP.GT.AND P4, PT, R3, 0x19, PT ;  /* 0x000000190300780c */ /* 0x000fe20003f84270 */
[----:B------:R1:W-:Y:S01]  /*4d20*/  @P2 STG.E desc[UR36][R4.64+0x40], R11 ;  /* 0x0000400b04002986 */ /* 0x0003e2000c101924 */
[C---:B------:R-:W-:Y:S01]  /*4d30*/  ISETP.GT.AND P2, PT, R0.reuse, RZ, P5 ;  /* 0x000000ff0000720c */ /* 0x040fe20002f44270 */
[-C--:B------:R-:W-:Y:S01]  /*4d40*/  FMUL R63, R63, R90.reuse ;  /* 0x0000005a3f3f7220 */ /* 0x080fe20000400000 */
[-C--:B------:R-:W-:Y:S01]  /*4d50*/  FMUL R65, R65, R90.reuse ;  /* 0x0000005a41417220 */ /* 0x080fe20000400000 */
        /* <DEDUP_REMOVED lines=28> */
[----:B------:R-:W-:Y:S01]  /*4f20*/  ISETP.GT.AND P0, PT, R0, 0x8, P5 ;  /* 0x000000080000780c */ /* 0x000fe20002f04270 */
[----:B------:R-:W-:Y:S01]  /*4f30*/  FMUL R87, R87, R90 ;  /* 0x0000005a57577220 */ /* 0x000fe20000400000 */
[----:B------:R-:W-:Y:S01]  /*4f40*/  @P4 STG.E desc[UR36][R6.64+0x64], R39 ;  /* 0x0000642706004986 */ /* 0x000fe2000c101924 */
[----:B------:R-:W-:-:S02]  /*4f50*/  ISETP.GT.AND P5, PT, R3, 0x28, PT ;  /* 0x000000280300780c */ /* 0x000fc40003fa4270 */
[----:B------:R-:W-:Y:S01]  /*4f60*/  ISETP.GT.AND P4, PT, R3, 0x29, PT ;  /* 0x000000290300780c */ /* 0x000fe20003f84270 */
[----:B------:R1:W-:Y:S01]  /*4f70*/  @P2 STG.E desc[UR36][R4.64+0x80], R11 ;  /* 0x0000800b04002986 */ /* 0x0003e2000c101924 */
[----:B------:R-:W-:-:S03]  /*4f80*/  ISETP.GT.AND P2, PT, R0, RZ, P5 ;  /* 0x000000ff0000720c */ /* 0x000fc60002f44270 */
[----:B------:R-:W-:Y:S01]  /*4f90*/  @P1 STG.E desc[UR36][R4.64+0x84], R41 ;  /* 0x0000842904001986 */ /* 0x000fe2000c101924 */
[----:B------:R-:W-:Y:S01]  /*4fa0*/  ISETP.GT.AND P1, PT, R0, RZ, P4 ;  /* 0x000000ff0000720c */ /* 0x000fe20002724270 */
[----:B0-----:R-:W-:Y:S01]  /*4fb0*/  FMUL R9, R42, R90 ;  /* 0x0000005a2a097220 */ /* 0x001fe20000400000 */
[----:B------:R-:W-:-:S04]  /*4fc0*/  ISETP.GT.AND P4, PT, R0, 0x8, P4 ;  /* 0x000000080000780c */ /* 0x000fc80002784270 */
[----:B------:R0:W-:Y:S01]  /*4fd0*/  @P0 STG.E desc[UR36][R6.64+0x80], R9 ;  /* 0x0000800906000986 */ /* 0x0001e2000c101924 */
[----:B-1----:R-:W-:Y:S01]  /*4fe0*/  FMUL R11, R44, R90 ;  /* 0x0000005a2c0b7220 */ /* 0x002fe20000400000 */
[C---:B------:R-:W-:Y:S02]  /*4ff0*/  ISETP.GT.AND P0, PT, R0.reuse, 0x8, P5 ;  /* 0x000000080000780c */ /* 0x040fe40002f04270 */
[----:B------:R-:W-:Y:S01]  /*5000*/  @P3 STG.E desc[UR36][R6.64+0x84], R43 ;  /* 0x0000842b06003986 */ /* 0x000fe2000c101924 */
[C---:B------:R-:W-:Y:S02]  /*5010*/  ISETP.GT.AND P5, PT, R3.reuse, 0x30, PT ;  /* 0x000000300300780c */ /* 0x040fe40003fa4270 */
        /* <DEDUP_REMOVED lines=21> */
[----:B------:R-:W-:Y:S02]  /*5170*/  ISETP.GT.AND P0, PT, R0, 0x8, P5 ;  /* 0x000000080000780c */ /* 0x000fe40002f04270 */
[----:B------:R-:W-:Y:S01]  /*5180*/  @P3 STG.E desc[UR36][R6.64+0xc4], R51 ;  /* 0x0000c43306003986 */ /* 0x000fe2000c101924 */
[----:B------:R-:W-:-:S03]  /*5190*/  ISETP.GT.AND P5, PT, R3, 0x40, PT ;  /* 0x000000400300780c */ /* 0x000fc60003fa4270 */
[----:B------:R1:W-:Y:S01]  /*51a0*/  @P2 STG.E desc[UR36][R4.64+0xe0], R11 ;  /* 0x0000e00b04002986 */ /* 0x0003e2000c101924 */
[----:B------:R-:W-:-:S03]  /*51b0*/  ISETP.GT.AND P3, PT, R0, RZ, P5 ;  /* 0x000000ff0000720c */ /* 0x000fc60002f64270 */
[----:B------:R-:W-:Y:S01]  /*51c0*/  @P1 STG.E desc[UR36][R4.64+0xe4], R53 ;  /* 0x0000e43504001986 */ /* 0x000fe2000c101924 */
[----:B------:R-:W-:Y:S01]  /*51d0*/  ISETP.GT.AND P1, PT, R3, 0x41, PT ;  /* 0x000000410300780c */ /* 0x000fe20003f24270 */
[----:B0-----:R-:W-:-:S03]  /*51e0*/  FMUL R9, R54, R90 ;  /* 0x0000005a36097220 */ /* 0x001fc60000400000 */
[----:B------:R-:W-:Y:S02]  /*51f0*/  ISETP.GT.AND P2, PT, R0, RZ, P1 ;  /* 0x000000ff0000720c */ /* 0x000fe40000f44270 */
[----:B------:R0:W-:Y:S01]  /*5200*/  @P0 STG.E desc[UR36][R6.64+0xe0], R9 ;  /* 0x0000e00906000986 */ /* 0x0001e2000c101924 */
[-C--:B-1----:R-:W-:Y:S01]  /*5210*/  FMUL R11, R56, R90.reuse ;  /* 0x0000005a380b7220 */ /* 0x082fe20000400000 */
[C---:B------:R-:W-:Y:S02]  /*5220*/  ISETP.GT.AND P0, PT, R0.reuse, 0x8, P5 ;  /* 0x000000080000780c */ /* 0x040fe40002f04270 */
[----:B------:R-:W-:Y:S01]  /*5230*/  @P4 STG.E desc[UR36][R6.64+0xe4], R55 ;  /* 0x0000e43706004986 */ /* 0x000fe2000c101924 */
[C---:B------:R-:W-:Y:S02]  /*5240*/  ISETP.GT.AND P1, PT, R0.reuse, 0x8, P1 ;  /* 0x000000080000780c */ /* 0x040fe40000f24270 */
[C---:B------:R-:W-:Y:S01]  /*5250*/  ISETP.GT.AND P5, PT, R3.reuse, 0x48, PT ;  /* 0x000000480300780c */ /* 0x040fe20003fa4270 */
[----:B------:R1:W-:Y:S03]  /*5260*/  @P3 STG.E desc[UR36][R4.64+0x100], R11 ;  /* 0x0001000b04003986 */ /* 0x0003e6000c101924 */
[----:B------:R-:W-:Y:S01]  /*5270*/  ISETP.GT.AND P4, PT, R0, RZ, P5 ;  /* 0x000000ff0000720c */ /* 0x000fe20002f84270 */
[----:B------:R-:W-:Y:S01]  /*5280*/  @P2 STG.E desc[UR36][R4.64+0x104], R57 ;  /* 0x0001043904002986 */ /* 0x000fe2000c101924 */
[----:B------:R-:W-:Y:S01]  /*5290*/  ISETP.GT.AND P2, PT, R3, 0x49, PT ;  /* 0x000000490300780c */ /* 0x000fe20003f44270 */
[----:B0-----:R-:W-:-:S03]  /*52a0*/  FMUL R9, R58, R90 ;  /* 0x0000005a3a097220 */ /* 0x001fc60000400000 */
[----:B------:R-:W-:Y:S02]  /*52b0*/  ISETP.GT.AND P3, PT, R0, RZ, P2 ;  /* 0x000000ff0000720c */ /* 0x000fe40001764270 */
[----:B------:R0:W-:Y:S01]  /*52c0*/  @P0 STG.E desc[UR36][R6.64+0x100], R9 ;  /* 0x0001000906000986 */ /* 0x0001e2000c101924 */
[----:B-1----:R-:W-:Y:S01]  /*52d0*/  FMUL R11, R60, R90 ;  /* 0x0000005a3c0b7220 */ /* 0x002fe20000400000 */
[C---:B------:R-:W-:Y:S02]  /*52e0*/  ISETP.GT.AND P2, PT, R0.reuse, 0x8, P2 ;  /* 0x000000080000780c */ /* 0x040fe40001744270 */
[----:B------:R-:W-:Y:S01]  /*52f0*/  @P1 STG.E desc[UR36][R6.64+0x104], R59 ;  /* 0x0001043b06001986 */ /* 0x000fe2000c101924 */
[----:B------:R-:W-:Y:S02]  /*5300*/  ISETP.GT.AND P1, PT, R0, 0x8, P5 ;  /* 0x000000080000780c */ /* 0x000fe40002f24270 */
[C---:B------:R-:W-:Y:S01]  /*5310*/  ISETP.GT.AND P5, PT, R3.reuse, 0x50, PT ;  /* 0x000000500300780c */ /* 0x040fe20003fa4270 */
[----:B------:R1:W-:Y:S01]  /*5320*/  @P4 STG.E desc[UR36][R4.64+0x120], R11 ;  /* 0x0001200b04004986 */ /* 0x0003e2000c101924 */
[----:B------:R-:W-:-:S03]  /*5330*/  ISETP.GT.AND P0, PT, R3, 0x51, PT ;  /* 0x000000510300780c */ /* 0x000fc60003f04270 */
[----:B------:R-:W-:Y:S01]  /*5340*/  @P3 STG.E desc[UR36][R4.64+0x124], R61 ;  /* 0x0001243d04003986 */ /* 0x000fe2000c101924 */
[----:B------:R-:W-:Y:S01]  /*5350*/  ISETP.GT.AND P3, PT, R0, RZ, P5 ;  /* 0x000000ff0000720c */ /* 0x000fe20002f64270 */
[-C--:B0-----:R-:W-:Y:S01]  /*5360*/  FMUL R9, R62, R90.reuse ;  /* 0x0000005a3e097220 */ /* 0x081fe20000400000 */
[C---:B------:R-:W-:Y:S02]  /*5370*/  ISETP.GT.AND P4, PT, R0.reuse, RZ, P0 ;  /* 0x000000ff0000720c */ /* 0x040fe40000784270 */
[----:B------:R-:W-:Y:S02]  /*5380*/  ISETP.GT.AND P0, PT, R0, 0x8, P0 ;  /* 0x000000080000780c */ /* 0x000fe40000704270 */
[----:B------:R0:W-:Y:S01]  /*5390*/  @P1 STG.E desc[UR36][R6.64+0x120], R9 ;  /* 0x0001200906001986 */ /* 0x0001e2000c101924 */
[----:B-1----:R-:W-:Y:S01]  /*53a0*/  FMUL R11, R64, R90 ;  /* 0x0000005a400b7220 */ /* 0x002fe20000400000 */
[----:B------:R-:W-:Y:S02]  /*53b0*/  ISETP.GT.AND P1, PT, R0, 0x8, P5 ;  /* 0x000000080000780c */ /* 0x000fe40002f24270 */
[----:B------:R-:W-:Y:S01]  /*53c0*/  @P2 STG.E desc[UR36][R6.64+0x124], R63 ;  /* 0x0001243f06002986 */ /* 0x000fe2000c101924 */
[----:B------:R-:W-:-:S03]  /*53d0*/  ISETP.GT.AND P2, PT, R3, 0x58, PT ;  /* 0x000000580300780c */ /* 0x000fc60003f44270 */
[----:B------:R1:W-:Y:S01]  /*53e0*/  @P3 STG.E desc[UR36][R4.64+0x140], R11 ;  /* 0x0001400b04003986 */ /* 0x0003e2000c101924 */
[C---:B------:R-:W-:Y:S02]  /*53f0*/  ISETP.GT.AND P3, PT, R3.reuse, 0x59, PT ;  /* 0x000000590300780c */ /* 0x040fe40003f64270 */
[C---:B------:R-:W-:Y:S01]  /*5400*/  ISETP.GT.AND P5, PT, R0.reuse, RZ, P2 ;  /* 0x000000ff0000720c */ /* 0x040fe200017a4270 */
[----:B------:R-:W-:Y:S01]  /*5410*/  @P4 STG.E desc[UR36][R4.64+0x144], R65 ;  /* 0x0001444104004986 */ /* 0x000fe2000c101924 */
[----:B------:R-:W-:Y:S01]  /*5420*/  ISETP.GT.AND P4, PT, R0, RZ, P3 ;  /* 0x000000ff0000720c */ /* 0x000fe20001f84270 */
[-C--:B0-----:R-:W-:Y:S01]  /*5430*/  FMUL R9, R66, R90.reuse ;  /* 0x0000005a42097220 */ /* 0x081fe20000400000 */
[C---:B------:R-:W-:Y:S02]  /*5440*/  ISETP.GT.AND P2, PT, R0.reuse, 0x8, P2 ;  /* 0x000000080000780c */ /* 0x040fe40001744270 */
[----:B------:R-:W-:Y:S02]  /*5450*/  ISETP.GT.AND P3, PT, R0, 0x8, P3 ;  /* 0x000000080000780c */ /* 0x000fe40001f64270 */
[----:B------:R0:W-:Y:S01]  /*5460*/  @P1 STG.E desc[UR36][R6.64+0x140], R9 ;  /* 0x0001400906001986 */ /* 0x0001e2000c101924 */
[----:B-1----:R-:W-:Y:S01]  /*5470*/  FMUL R11, R68, R90 ;  /* 0x0000005a440b7220 */ /* 0x002fe20000400000 */
[----:B------:R-:W-:-:S02]  /*5480*/  ISETP.GT.AND P1, PT, R3, 0x61, PT ;  /* 0x000000610300780c */ /* 0x000fc40003f24270 */
[----:B------:R-:W-:Y:S01]  /*5490*/  @P0 STG.E desc[UR36][R6.64+0x144], R67 ;  /* 0x0001444306000986 */ /* 0x000fe2000c101924 */
[----:B------:R-:W-:-:S03]  /*54a0*/  ISETP.GT.AND P0, PT, R3, 0x60, PT ;  /* 0x000000600300780c */ /* 0x000fc60003f04270 */
[----:B------:R1:W-:Y:S01]  /*54b0*/  @P5 STG.E desc[UR36][R4.64+0x160], R11 ;  /* 0x0001600b04005986 */ /* 0x0003e2000c101924 */
[C---:B------:R-:W-:Y:S02]  /*54c0*/  ISETP.GT.AND P5, PT, R0.reuse, RZ, P0 ;  /* 0x000000ff0000720c */ /* 0x040fe400007a4270 */
[C---:B------:R-:W-:Y:S01]  /*54d0*/  ISETP.GT.AND P0, PT, R0.reuse, 0x8, P0 ;  /* 0x000000080000780c */ /* 0x040fe20000704270 */
[----:B------:R-:W-:Y:S01]  /*54e0*/  @P4 STG.E desc[UR36][R4.64+0x164], R69 ;  /* 0x0001644504004986 */ /* 0x000fe2000c101924 */
[----:B------:R-:W-:Y:S01]  /*54f0*/  ISETP.GT.AND P4, PT, R0, RZ, P1 ;  /* 0x000000ff0000720c */ /* 0x000fe20000f84270 */
[----:B0-----:R-:W-:Y:S01]  /*5500*/  FMUL R9, R70, R90 ;  /* 0x0000005a46097220 */ /* 0x001fe20000400000 */
[----:B------:R-:W-:-:S04]  /*5510*/  ISETP.GT.AND P1, PT, R0, 0x8, P1 ;  /* 0x000000080000780c */ /* 0x000fc80000f24270 */
[----:B------:R0:W-:Y:S01]  /*5520*/  @P2 STG.E desc[UR36][R6.64+0x160], R9 ;  /* 0x0001600906002986 */ /* 0x0001e2000c101924 */
[----:B-1----:R-:W-:Y:S01]  /*5530*/  FMUL R11, R72, R90 ;  /* 0x0000005a480b7220 */ /* 0x002fe20000400000 */
[C---:B------:R-:W-:Y:S02]  /*5540*/  ISETP.GT.AND P2, PT, R3.reuse, 0x68, PT ;  /* 0x000000680300780c */ /* 0x040fe40003f44270 */
        /* <DEDUP_REMOVED lines=22> */
[-C--:B-1----:R-:W-:Y:S01]  /*56b0*/  FMUL R11, R80, R90.reuse ;  /* 0x0000005a500b7220 */ /* 0x082fe20000400000 */
[C---:B------:R-:W-:Y:S02]  /*56c0*/  ISETP.GT.AND P2, PT, R3.reuse, 0x78, PT ;  /* 0x000000780300780c */ /* 0x040fe40003f44270 */
[----:B------:R-:W-:Y:S01]  /*56d0*/  @P3 STG.E desc[UR36][R6.64+0x1a4], R79 ;  /* 0x0001a44f06003986 */ /* 0x000fe2000c101924 */
[----:B------:R-:W-:Y:S01]  /*56e0*/  ISETP.GT.AND P3, PT, R3, 0x79, PT ;  /* 0x000000790300780c */ /* 0x000fe20003f64270 */
[-C--:B------:R-:W-:Y:S02]  /*56f0*/  FMUL R3, R82, R90.reuse ;  /* 0x0000005a52037220 */ /* 0x080fe40000400000 */
[----:B------:R1:W-:Y:S01]  /*5700*/  @P5 STG.E desc[UR36][R4.64+0x1c0], R11 ;  /* 0x0001c00b04005986 */ /* 0x0003e2000c101924 */
[C---:B------:R-:W-:Y:S02]  /*5710*/  ISETP.GT.AND P5, PT, R0.reuse, RZ, P3 ;  /* 0x000000ff0000720c */ /* 0x040fe40001fa4270 */
[C---:B------:R-:W-:Y:S01]  /*5720*/  ISETP.GT.AND P3, PT, R0.reuse, 0x8, P3 ;  /* 0x000000080000780c */ /* 0x040fe20001f64270 */
[----:B------:R-:W-:Y:S01]  /*5730*/  @P4 STG.E desc[UR36][R4.64+0x1c4], R81 ;  /* 0x0001c45104004986 */ /* 0x000fe2000c101924 */
[----:B------:R-:W-:Y:S01]  /*5740*/  ISETP.GT.AND P4, PT, R0, RZ, P2 ;  /* 0x000000ff0000720c */ /* 0x000fe20001784270 */
[-C--:B0-----:R-:W-:Y:S01]  /*5750*/  FMUL R9, R84, R90.reuse ;  /* 0x0000005a54097220 */ /* 0x081fe20000400000 */
[----:B------:R-:W-:Y:S01]  /*5760*/  ISETP.GT.AND P2, PT, R0, 0x8, P2 ;  /* 0x000000080000780c */ /* 0x000fe20001744270 */
[----:B------:R-:W-:Y:S04]  /*5770*/  @P0 STG.E desc[UR36][R6.64+0x1c0], R3 ;  /* 0x0001c00306000986 */ /* 0x000fe8000c101924 */
[----:B------:R-:W-:Y:S01]  /*5780*/  @P1 STG.E desc[UR36][R6.64+0x1c4], R83 ;  /* 0x0001c45306001986 */ /* 0x000fe2000c101924 */
[----:B-1----:R-:W-:-:S05]  /*5790*/  FMUL R11, R86, R90 ;  /* 0x0000005a560b7220 */ /* 0x002fca0000400000 */
[----:B------:R-:W-:Y:S04]  /*57a0*/  @P4 STG.E desc[UR36][R4.64+0x1e0], R9 ;  /* 0x0001e00904004986 */ /* 0x000fe8000c101924 */
[----:B------:R0:W-:Y:S02]  /*57b0*/  @P5 STG.E desc[UR36][R4.64+0x1e4], R85 ;  /* 0x0001e45504005986 */ /* 0x0001e4000c101924 */
[----:B0-----:R-:W-:Y:S02]  /*57c0*/  @P2 IMAD.MOV.U32 R4, RZ, RZ, R6 ;  /* 0x000000ffff042224 */ /* 0x001fe400078e0006 */
[----:B------:R-:W-:-:S05]  /*57d0*/  @P2 IMAD.MOV.U32 R5, RZ, RZ, R7 ;  /* 0x000000ffff052224 */ /* 0x000fca00078e0007 */
[----:B------:R0:W-:Y:S04]  /*57e0*/  @P2 STG.E desc[UR36][R4.64+0x1e0], R11 ;  /* 0x0001e00b04002986 */ /* 0x0001e8000c101924 */
[----:B------:R0:W-:Y:S02]  /*57f0*/  @P3 STG.E desc[UR36][R6.64+0x1e4], R87 ;  /* 0x0001e45706003986 */ /* 0x0001e4000c101924 */
.L_x_163:
[----:B------:R-:W-:Y:S05]  /*5800*/  BSYNC B0 ;  /* 0x0000000000007941 */ /* 0x000fea0003800000 */
.L_x_37:
[----:B0-----:R-:W2:Y:S01]  /*5810*/  LDL.64 R4, [R1] ;  /* 0x0000000001047983 */ /* 0x001ea20000100a00 */
[----:B------:R-:W-:Y:S01]  /*5820*/  ULDC.64 UR4, c[0x0][0x650] ;  /* 0x0001940000047ab9 */ /* 0x000fe20000000a00 */
[----:B------:R-:W-:Y:S02]  /*5830*/  IMAD.U32 R0, RZ, RZ, UR44 ;  /* 0x0000002cff007e24 */ /* 0x000fe4000f8e00ff */
[----:B------:R-:W-:Y:S02]  /*5840*/  IMAD.MOV.U32 R22, RZ, RZ, -0x1 ;  /* 0xffffffffff167424 */ /* 0x000fe400078e00ff */
[----:B------:R0:W-:Y:S01]  /*5850*/  SYNCS.ARRIVE.TRANS64.A1T0 RZ, [R0+UR46], RZ ;  /* 0x000000ff00ff79a7 */ /* 0x0001e2000810002e */
[----:B------:R-:W-:Y:S02]  /*5860*/  IMAD.MOV.U32 R18, RZ, RZ, -0x1 ;  /* 0xffffffffff127424 */ /* 0x000fe400078e00ff */
[----:B------:R-:W-:Y:S01]  /*5870*/  IMAD.MOV.U32 R19, RZ, RZ, -0x1 ;  /* 0xffffffffff137424 */ /* 0x000fe200078e00ff */
[----:B0-----:R-:W-:-:S02]  /*5880*/  PRMT R0, RZ, 0x7610, R0 ;  /* 0x00007610ff007816 */ /* 0x001fc40000000000 */
[----:B--2---:R-:W-:-:S05]  /*5890*/  LEA R16, P0, R4, R16, 0x1 ;  /* 0x0000001004107211 */ /* 0x004fca00078008ff */
[----:B------:R-:W-:Y:S01]  /*58a0*/  IMAD.X R17, R100, 0x1, R17, P0 ;  /* 0x0000000164117824 */ /* 0x000fe200000e0611 */
[----:B------:R-:W-:-:S04]  /*58b0*/  ISETP.GE.U32.AND P0, PT, R16, UR4, PT ;  /* 0x0000000410007c0c */ /* 0x000fc8000bf06070 */
[----:B------:R-:W-:-:S13]  /*58c0*/  ISETP.GE.U32.AND.EX P0, PT, R17, UR5, PT, P0 ;  /* 0x0000000511007c0c */ /* 0x000fda000bf06100 */
[----:B------:R-:W-:Y:S05]  /*58d0*/  @P0 BRA `(.L_x_164) ;  /* 0x00000004004c0947 */ /* 0x000fea0003800000 */
[----:B-1-3--:R-:W0:Y:S01]  /*58e0*/  LDC.64 R10, c[0x0][0x628] ;  /* 0x00018a00ff0a7b82 */ /* 0x00ae220000000a00 */
[----:B------:R-:W1:Y:S01]  /*58f0*/  S2R R12, SR_CTAID.X ;  /* 0x00000000000c7919 */ /* 0x000e620000002500 */
[----:B------:R-:W-:Y:S02]  /*5900*/  IMAD.MOV.U32 R8, RZ, RZ, R16 ;  /* 0x000000ffff087224 */ /* 0x000fe400078e0010 */
[----:B------:R-:W-:Y:S01]  /*5910*/  IMAD.MOV.U32 R9, RZ, RZ, R17 ;  /* 0x000000ffff097224 */ /* 0x000fe200078e0011 */
[----:B------:R-:W2:Y:S03]  /*5920*/  S2R R18, SR_CTAID.Y ;  /* 0x0000000000127919 */ /* 0x000ea60000002600 */
[----:B------:R-:W3:Y:S08]  /*5930*/  LDC R0, c[0x0][0x630] ;  /* 0x00018c00ff007b82 */ /* 0x000ef00000000800 */
[----:B------:R-:W1:Y:S01]  /*5940*/  LDC.64 R14, c[0x0][0x620] ;  /* 0x00018800ff0e7b82 */ /* 0x000e620000000a00 */
[----:B0-----:R-:W-:-:S04]  /*5950*/  ISETP.NE.U32.AND P0, PT, R10, RZ, PT ;  /* 0x000000ff0a00720c */ /* 0x001fc80003f05070 */
[----:B------:R-:W-:-:S13]  /*5960*/  ISETP.NE.AND.EX P0, PT, R11, RZ, PT, P0 ;  /* 0x000000ff0b00720c */ /* 0x000fda0003f05300 */
[----:B-123--:R-:W-:Y:S05]  /*5970*/  @!P0 BRA `(.L_x_165) ;  /* 0x0000000000288947 */ /* 0x00efea0003800000 */
[----:B------:R-:W0:Y:S02]  /*5980*/  LDC R3, c[0x0][0x634] ;  /* 0x00018d00ff037b82 */ /* 0x000e240000000800 */
[----:B0-----:R-:W-:-:S05]  /*5990*/  IADD3 R3, P0, R16, R3, RZ ;  /* 0x0000000310037210 */ /* 0x001fca0007f1e0ff */
[----:B------:R-:W-:-:S04]  /*59a0*/  IMAD.X R13, RZ, RZ, R17, P0 ;  /* 0x000000ffff0d7224 */ /* 0x000fc800000e0611 */
[----:B------:R-:W-:-:S04]  /*59b0*/  IMAD.WIDE.U32 R4, R13, R10, RZ ;  /* 0x0000000a0d047225 */ /* 0x000fc800078e00ff */
[----:B----4-:R-:W-:-:S04]  /*59c0*/  IMAD.WIDE.U32 R6, P0, R3, R11, R4 ;  /* 0x0000000b03067225 */ /* 0x010fc80007800004 */
[----:B------:R-:W-:-:S04]  /*59d0*/  IMAD.WIDE.U32 R4, R3, R10, RZ ;  /* 0x0000000a03047225 */ /* 0x000fc800078e00ff */
[----:B------:R-:W-:Y:S01]  /*59e0*/  IMAD.X R9, RZ, RZ, RZ, P0 ;  /* 0x000000ffff097224 */ /* 0x000fe200000e06ff */
[----:B------:R-:W-:Y:S01]  /*59f0*/  IADD3 RZ, P0, R5, R6, RZ ;  /* 0x0000000605ff7210 */ /* 0x000fe20007f1e0ff */
[----:B------:R-:W-:-:S04]  /*5a00*/  IMAD.MOV.U32 R8, RZ, RZ, R7 ;  /* 0x000000ffff087224 */ /* 0x000fc800078e0007 */
[----:B------:R-:W-:-:S08]  /*5a10*/  IMAD.WIDE.U32.X R8, R13, R11, R8, P0 ;  /* 0x0000000b0d087225 */ /* 0x000fd000000e0408 */
.L_x_165:
[-CC-:B------:R-:W-:Y:S01]  /*5a20*/  SHF.R.U64 R19, R8, R0.reuse, R9.reuse ;  /* 0x0000000008137219 */ /* 0x180fe20000001209 */
[----:B------:R-:W0:Y:S01]  /*5a30*/  LDC.64 R24, c[0x0][0x640] ;  /* 0x00019000ff187b82 */ /* 0x000e220000000a00 */
[----:B------:R-:W-:Y:S01]  /*5a40*/  SHF.R.U32.HI R0, RZ, R0, R9 ;  /* 0x00000000ff007219 */ /* 0x000fe20000011609 */
[----:B------:R-:W-:Y:S01]  /*5a50*/  ULDC UR4, c[0x0][0x150] ;  /* 0x0000540000047ab9 */ /* 0x000fe20000000800 */
[----:B------:R-:W-:Y:S02]  /*5a60*/  IADD3 R3, P0, RZ, -R19, RZ ;  /* 0x80000013ff037210 */ /* 0x000fe40007f1e0ff */
[----:B----4-:R-:W-:-:S03]  /*5a70*/  I2FP.F32.U32 R7, R12 ;  /* 0x0000000c00077245 */ /* 0x010fc60000201000 */
[----:B------:R-:W1:Y:S01]  /*5a80*/  LDC R6, c[0x0][0x618] ;  /* 0x00018600ff067b82 */ /* 0x000e620000000800 */
[----:B------:R-:W-:Y:S02]  /*5a90*/  IMAD.X R5, RZ, RZ, ~R0, P0 ;  /* 0x000000ffff057224 */ /* 0x000fe400000e0e00 */
[----:B------:R-:W-:Y:S01]  /*5aa0*/  FMUL R7, R7, UR4 ;  /* 0x0000000407077c20 */ /* 0x000fe20008400000 */
[----:B------:R-:W-:Y:S01]  /*5ab0*/  ULDC UR4, c[0x0][0x154] ;  /* 0x0000550000047ab9 */ /* 0x000fe20000000800 */
[-C--:B------:R-:W-:Y:S02]  /*5ac0*/  IMAD R0, R5, R14.reuse, RZ ;  /* 0x0000000e05007224 */ /* 0x080fe400078e02ff */
[C---:B------:R-:W-:Y:S01]  /*5ad0*/  IMAD.WIDE.U32 R4, R3.reuse, R14, R16 ;  /* 0x0000000e03047225 */ /* 0x040fe200078e0010 */
[----:B------:R-:W2:Y:S01]  /*5ae0*/  LDC R8, c[0x0][0x608] ;  /* 0x00018200ff087b82 */ /* 0x000ea20000000800 */
[----:B------:R-:W3:Y:S02]  /*5af0*/  F2I.U32.TRUNC.NTZ R7, R7 ;  /* 0x0000000700077305 */ /* 0x000ee4000020f000 */
[----:B------:R-:W-:Y:S01]  /*5b00*/  IMAD R3, R3, R15, R0 ;  /* 0x0000000f03037224 */ /* 0x000fe200078e0200 */
[----:B------:R-:W-:-:S03]  /*5b10*/  I2FP.F32.U32 R0, R18 ;  /* 0x0000001200007245 */ /* 0x000fc60000201000 */
[----:B------:R-:W-:Y:S01]  /*5b20*/  IMAD.IADD R3, R5, 0x1, R3 ;  /* 0x0000000105037824 */ /* 0x000fe200078e0203 */
[----:B------:R-:W4:Y:S01]  /*5b30*/  LDC R11, c[0x0][0x658] ;  /* 0x00019600ff0b7b82 */ /* 0x000f220000000800 */
[----:B0-----:R-:W-:-:S04]  /*5b40*/  ISETP.NE.U32.AND P0, PT, R24, RZ, PT ;  /* 0x000000ff1800720c */ /* 0x001fc80003f05070 */
[----:B------:R-:W-:-:S03]  /*5b50*/  ISETP.NE.AND.EX P0, PT, R25, RZ, PT, P0 ;  /* 0x000000ff1900720c */ /* 0x000fc60003f05300 */
[----:B------:R-:W0:Y:S01]  /*5b60*/  LDC R9, c[0x0][0x144] ;  /* 0x00005100ff097b82 */ /* 0x000e220000000800 */
[-C--:B-1----:R-:W-:Y:S01]  /*5b70*/  SHF.R.U64 R10, R4, R6.reuse, R3 ;  /* 0x00000006040a7219 */ /* 0x082fe20000001203 */
[----:B---3--:R-:W-:Y:S01]  /*5b80*/  IMAD.MOV R7, RZ, RZ, -R7 ;  /* 0x000000ffff077224 */ /* 0x008fe200078e0a07 */
[----:B------:R-:W-:Y:S01]  /*5b90*/  SHF.R.U32.HI R3, RZ, R6, R3 ;  /* 0x00000006ff037219 */ /* 0x000fe20000011603 */
[----:B------:R-:W-:-:S04]  /*5ba0*/  FMUL R6, R0, UR4 ;  /* 0x0000000400067c20 */ /* 0x000fc80008400000 */
[----:B------:R-:W1:Y:S01]  /*5bb0*/  LDC R21, c[0x0][0x148] ;  /* 0x00005200ff157b82 */ /* 0x000e620000000800 */
[----:B------:R3:W0:Y:S01]  /*5bc0*/  F2I.U32.TRUNC.NTZ R14, R6 ;  /* 0x00000006000e7305 */ /* 0x000622000020f000 */
[-CC-:B--2---:R-:W-:Y:S02]  /*5bd0*/  SHF.R.U64 R13, R10, R8.reuse, R3.reuse ;  /* 0x000000080a0d7219 */ /* 0x184fe40000001203 */
[----:B------:R-:W-:-:S04]  /*5be0*/  SHF.R.U32.HI R0, RZ, R8, R3 ;  /* 0x00000008ff007219 */ /* 0x000fc80000011603 */
[----:B------:R-:W2:Y:S01]  /*5bf0*/  LDC R20, c[0x0][0x648] ;  /* 0x00019200ff147b82 */ /* 0x000ea20000000800 */
[-CC-:B----4-:R-:W-:Y:S02]  /*5c00*/  SHF.R.U64 R15, R13, R11.reuse, R0.reuse ;  /* 0x0000000b0d0f7219 */ /* 0x190fe40000001200 */
[----:B------:R-:W-:-:S03]  /*5c10*/  SHF.R.U32.HI R5, RZ, R11, R0 ;  /* 0x0000000bff057219 */ /* 0x000fc60000011600 */
[----:B------:R-:W-:Y:S02]  /*5c20*/  IMAD.MOV.U32 R4, RZ, RZ, R15 ;  /* 0x000000ffff047224 */ /* 0x000fe400078e000f */
[----:B------:R-:W4:Y:S01]  /*5c30*/  LDC R26, c[0x0][0x638] ;  /* 0x00018e00ff1a7b82 */ /* 0x000f220000000800 */
[----:B0-----:R-:W-:-:S07]  /*5c40*/  IMAD R22, R9, R7, R12 ;  /* 0x0000000709167224 */ /* 0x001fce00078e020c */
[----:B------:R-:W0:Y:S08]  /*5c50*/  LDC R27, c[0x0][0x610] ;  /* 0x00018400ff1b7b82 */ /* 0x000e300000000800 */
[----:B------:R-:W0:Y:S01]  /*5c60*/  LDC R28, c[0x0][0x600] ;  /* 0x00018000ff1c7b82 */ /* 0x000e220000000800 */
[----:B-123--:R-:W-:Y:S05]  /*5c70*/  @!P0 BRA `(.L_x_166) ;  /* 0x0000000000288947 */ /* 0x00efea0003800000 */
[----:B------:R-:W1:Y:S02]  /*5c80*/  LDC R0, c[0x0][0x64c] ;  /* 0x00019300ff007b82 */ /* 0x000e640000000800 */
[----:B-1----:R-:W-:-:S05]  /*5c90*/  IADD3 R3, P0, R15, R0, RZ ;  /* 0x000000000f037210 */ /* 0x002fca0007f1e0ff */
        /* <DEDUP_REMOVED lines=8> */
.L_x_166:
[----:B------:R-:W-:Y:S01]  /*5d20*/  ISETP.NE.AND P0, PT, R2, 0x1, PT ;  /* 0x000000010200780c */ /* 0x000fe20003f05270 */
[----:B------:R-:W-:Y:S01]  /*5d30*/  IMAD.MOV R14, RZ, RZ, -R14 ;  /* 0x000000ffff0e7224 */ /* 0x000fe200078e0a0e */
[----:B------:R-:W-:Y:S02]  /*5d40*/  SHF.R.U64 R0, R4, R20, R5 ;  /* 0x0000001404007219 */ /* 0x000fe40000001205 */
[----:B------:R-:W-:Y:S02]  /*5d50*/  LOP3.LUT R3, R13, R102, RZ, 0xc0, !PT ;  /* 0x000000660d037212 */ /* 0x000fe400078ec0ff */
[----:B------:R-:W-:Y:S01]  /*5d60*/  LOP3.LUT R5, R10, R101, RZ, 0xc0, !PT ;  /* 0x000000650a057212 */ /* 0x000fe200078ec0ff */
[----:B------:R-:W-:Y:S02]  /*5d70*/  IMAD.MOV R4, RZ, RZ, -R0 ;  /* 0x000000ffff047224 */ /* 0x000fe400078e0a00 */
[----:B------:R-:W-:Y:S02]  /*5d80*/  IMAD R3, R98, R0, R3 ;  /* 0x0000000062037224 */ /* 0x000fe400078e0203 */
[----:B----4-:R-:W-:-:S02]  /*5d90*/  IMAD R0, R4, R26, R15 ;  /* 0x0000001a04007224 */ /* 0x010fc400078e020f */
[----:B------:R-:W-:Y:S02]  /*5da0*/  @P0 IMAD R22, R21, R14, R18 ;  /* 0x0000000e15160224 */ /* 0x000fe400078e0212 */
[----:B------:R-:W-:Y:S02]  /*5db0*/  IMAD.MOV.U32 R4, RZ, RZ, 0x1 ;  /* 0x00000001ff047424 */ /* 0x000fe400078e00ff */
[----:B0-----:R-:W-:Y:S02]  /*5dc0*/  IMAD R22, R3, R27, R22 ;  /* 0x0000001b03167224 */ /* 0x001fe400078e0216 */
[----:B------:R-:W-:Y:S01]  /*5dd0*/  IMAD R3, R0, R28, R5 ;  /* 0x0000001c00037224 */ /* 0x000fe200078e0205 */
[----:B------:R-:W-:-:S04]  /*5de0*/  PRMT R0, R4, 0x7610, R0 ;  /* 0x0000761004007816 */ /* 0x000fc80000000000 */
[----:B------:R-:W-:Y:S02]  /*5df0*/  SEL R18, R3, R22, !P0 ;  /* 0x0000001603127207 */ /* 0x000fe40004000000 */
[----:B------:R-:W-:-:S07]  /*5e00*/  SEL R22, R22, R3, !P0 ;  /* 0x0000000316167207 */ /* 0x000fce0004000000 */
.L_x_164:
[----:B------:R-:W-:Y:S01]  /*5e10*/  LOP3.LUT P0, RZ, R0, 0xff, RZ, 0xc0, !PT ;  /* 0x000000ff00ff7812 */ /* 0x000fe2000780c0ff */
[----:B------:R-:W-:Y:S01]  /*5e20*/  UIMAD.WIDE.U32 UR4, UR38, 0x38e38e39, URZ ;  /* 0x38e38e39260478a5 */ /* 0x000fe2000f8e003f */
[----:B------:R-:W-:-:S03]  /*5e30*/  LOP3.LUT R105, R105, 0x1, RZ, 0x3c, !PT ;  /* 0x0000000169697812 */ /* 0x000fc600078e3cff */
[----:B------:R-:W-:-:S04]  /*5e40*/  USHF.R.U32.HI UR4, URZ, 0x1, UR5 ;  /* 0x000000013f047899 */ /* 0x000fc80008011605 */
[----:B------:R-:W-:-:S04]  /*5e50*/  UIMAD UR38, UR4, -0x9, UR38 ;  /* 0xfffffff7042678a4 */ /* 0x000fc8000f8e0226 */
[----:B------:R-:W-:Y:S08]  /*5e60*/  @P0 BRA `(.L_x_167) ;  /* 0xffffffb800780947 */ /* 0x000ff0000383ffff */
[----:B------:R-:W-:Y:S05]  /*5e70*/  EXIT ;  /* 0x000000000000794d */ /* 0x000fea0003800000 */
.L_x_18:
[----:B------:R-:W-:-:S08]  /*5e80*/  ISETP.NE.AND P0, PT, R9, RZ, PT ;  /* 0x000000ff0900720c */ /* 0x000fd00003f05270 */
[----:B0-----:R-:W0:-:S00]  /*5e90*/  USETMAXREG.DEALLOC.CTAPOOL 0x28 ;  /* 0x00000028000079c8 */ /* 0x001e0000080e0500 */
[----:B------:R-:W-:Y:S05]  /*5ea0*/  @P0 EXIT ;  /* 0x000000000000094d */ /* 0x000fea0003800000 */
[----:B0-----:R-:W-:Y:S01]  /*5eb0*/  LOP3.LUT P0, RZ, R3, 0xff, RZ, 0xc0, !PT ;  /* 0x000000ff03ff7812 */ /* 0x001fe2000780c0ff */
[----:B------:R-:W-:Y:S02]  /*5ec0*/  IMAD.MOV.U32 R3, RZ, RZ, 0x1 ;  /* 0x00000001ff037424 */ /* 0x000fe400078e00ff */
[----:B------:R-:W-:-:S10]  /*5ed0*/  IMAD.MOV.U32 R8, RZ, RZ, RZ ;  /* 0x000000ffff087224 */ /* 0x000fd400078e00ff */
[----:B------:R-:W-:Y:S05]  /*5ee0*/  @!P0 BRA `(.L_x_168) ;  /* 0x0000000c002c8947 */ /* 0x000fea0003800000 */
[----:B------:R-:W0:Y:S01]  /*5ef0*/  S2R R12, SR_CgaCtaId ;  /* 0x00000000000c7919 */ /* 0x000e220000008800 */
[----:B------:R-:W-:Y:S01]  /*5f00*/  LOP3.LUT P0, RZ, R4, 0x1f, RZ, 0xc0, !PT ;  /* 0x0000001f04ff7812 */ /* 0x000fe2000780c0ff */
[----:B------:R-:W-:Y:S01]  /*5f10*/  ULDC UR5, c[0x0][0x658] ;  /* 0x0001960000057ab9 */ /* 0x000fe20000000800 */
[----:B------:R-:W-:Y:S01]  /*5f20*/  UMOV UR6, 0xffffffff ;  /* 0xffffffff00067882 */ /* 0x000fe20000000000 */
[----:B------:R-:W-:Y:S01]  /*5f30*/  BSSY B0, `(.L_x_168) ;  /* 0x00000c6000007945 */ /* 0x000fe20003800000 */
[----:B------:R-:W-:Y:S01]  /*5f40*/  USHF.L.U32 UR6, UR6, UR5, URZ ;  /* 0x0000000506067299 */ /* 0x000fe2000800063f */
[C---:B------:R-:W-:Y:S01]  /*5f50*/  ISETP.NE.AND P2, PT, R5.reuse, RZ, PT ;  /* 0x000000ff0500720c */ /* 0x040fe20003f45270 */
[----:B------:R-:W-:Y:S01]  /*5f60*/  IMAD.MOV.U32 R10, RZ, RZ, 0x1 ;  /* 0x00000001ff0a7424 */ /* 0x000fe200078e00ff */
[----:B------:R-:W-:Y:S01]  /*5f70*/  ISETP.NE.OR P0, PT, R5, RZ, !P0 ;  /* 0x000000ff0500720c */ /* 0x000fe20004705670 */
[----:B------:R-:W-:Y:S01]  /*5f80*/  IMAD.MOV.U32 R3, RZ, RZ, 0x1 ;  /* 0x00000001ff037424 */ /* 0x000fe200078e00ff */
[----:B------:R-:W-:Y:S01]  /*5f90*/  LOP3.LUT R9, R23, 0x2, RZ, 0xfc, !PT ;  /* 0x0000000217097812 */ /* 0x000fe200078efcff */
[----:B------:R-:W-:Y:S01]  /*5fa0*/  IMAD.MOV.U32 R8, RZ, RZ, RZ ;  /* 0x000000ffff087224 */ /* 0x000fe200078e00ff */
[----:B------:R-:W-:Y:S01]  /*5fb0*/  ULDC UR4, c[0x0][0x600] ;  /* 0x0001800000047ab9 */ /* 0x000fe20000000800 */
[----:B------:R-:W-:Y:S01]  /*5fc0*/  UMOV UR7, 0x1 ;  /* 0x0000000100077882 */ /* 0x000fe20000000000 */
[----:B------:R-:W-:-:S02]  /*5fd0*/  UIADD3 UR19, UR40, 0x1, URZ ;  /* 0x0000000128137890 */ /* 0x000fc4000fffe03f */
[----:B------:R-:W-:Y:S02]  /*5fe0*/  UIADD3 UR15, UR4, -0x1, URZ ;  /* 0xffffffff040f7890 */ /* 0x000fe4000fffe03f */
[----:B------:R-:W-:Y:S02]  /*5ff0*/  USHF.L.U32 UR17, UR7, UR5, URZ ;  /* 0x0000000507117299 */ /* 0x000fe4000800063f */
[----:B------:R-:W-:Y:S01]  /*6000*/  ULOP3.LUT UR16, URZ, UR6, URZ, 0x33, !UPT ;  /* 0x000000063f107292 */ /* 0x000fe2000f8e333f */
[----:B------:R-:W-:Y:S01]  /*6010*/  ULDC.64 UR20, c[0x0][0x198] ;  /* 0x0000660000147ab9 */ /* 0x000fe20000000a00 */
[C---:B0-----:R-:W-:Y:S02]  /*6020*/  IMAD.SHL.U32 R11, R12.reuse, 0x10, RZ ;  /* 0x000000100c0b7824 */ /* 0x041fe400078e00ff */
[----:B------:R-:W-:-:S03]  /*6030*/  IMAD.SHL.U32 R12, R12, 0x200, RZ ;  /* 0x000002000c0c7824 */ /* 0x000fc600078e00ff */
[----:B------:R-:W-:Y:S02]  /*6040*/  LOP3.LUT R11, R11, 0x70, RZ, 0xc0, !PT ;  /* 0x000000700b0b7812 */ /* 0x000fe400078ec0ff */
[----:B------:R-:W-:-:S07]  /*6050*/  LOP3.LUT R12, R12, 0xe00, RZ, 0xc0, !PT ;  /* 0x00000e000c0c7812 */ /* 0x000fce00078ec0ff */
.L_x_180:
[----:B------:R-:W-:-:S03]  /*6060*/  UMOV UR4, 0xffffffff ;  /* 0xffffffff00047882 */ /* 0x000fc60000000000 */
[----:B------:R-:W-:Y:S05]  /*6070*/  BRA.DIV UR4, `(.L_x_169) ;  /* 0x0000001204987947 */ /* 0x000fea000b800000 */
[----:B------:R-:W-:-:S13]  /*6080*/  ELECT P6, URZ, PT ;  /* 0x00000000003f782f */ /* 0x000fda00038c0000 */
.L_x_198:
[----:B------:R-:W0:Y:S01]  /*6090*/  LDC R4, c[0x0][0x28c] ;  /* 0x0000a300ff047b82 */ /* 0x000e220000000800 */
[----:B------:R-:W-:Y:S01]  /*60a0*/  BSSY B1, `(.L_x_170) ;  /* 0x0000039000017945 */ /* 0x000fe20003800000 */
[----:B0-----:R-:W-:-:S13]  /*60b0*/  ISETP.LT.OR P6, PT, R4, 0x1, !P6 ;  /* 0x000000010400780c */ /* 0x001fda00077c1670 */
[----:B------:R-:W-:Y:S05]  /*60c0*/  @P6 BRA `(.L_x_171) ;  /* 0x0000000000d86947 */ /* 0x000fea0003800000 */
[----:B------:R-:W-:Y:S02]  /*60d0*/  IMAD.SHL.U32 R22, R22, 0x40, RZ ;  /* 0x0000004016167824 */ /* 0x000fe400078e00ff */
[----:B------:R-:W-:Y:S02]  /*60e0*/  IMAD R18, R18, 0x80, R11 ;  /* 0x0000008012127824 */ /* 0x000fe400078e020b */
[----:B------:R-:W-:Y:S02]  /*60f0*/  IMAD.MOV.U32 R15, RZ, RZ, RZ ;  /* 0x000000ffff0f7224 */ /* 0x000fe400078e00ff */
[----:B------:R-:W-:Y:S02]  /*6100*/  IMAD.U32 R20, RZ, RZ, UR19 ;  /* 0x00000013ff147e24 */ /* 0x000fe4000f8e00ff */
[----:B------:R-:W-:Y:S02]  /*6110*/  IMAD.MOV.U32 R4, RZ, RZ, R3 ;  /* 0x000000ffff047224 */ /* 0x000fe400078e0003 */
[----:B------:R-:W-:-:S07]  /*6120*/  IMAD.MOV.U32 R5, RZ, RZ, R8 ;  /* 0x000000ffff057224 */ /* 0x000fce00078e0008 */
.L_x_175:
[----:B------:R-:W0:Y:S01]  /*6130*/  S2R R7, SR_CgaCtaId ;  /* 0x0000000000077919 */ /* 0x000e220000008800 */
[----:B------:R-:W-:-:S04]  /*6140*/  MOV R6, 0x400 ;  /* 0x0000040000067802 */ /* 0x000fc80000000f00 */
[----:B0-----:R-:W-:Y:S02]  /*6150*/  LEA R14, R7, R6, 0x18 ;  /* 0x00000006070e7211 */ /* 0x001fe400078ec0ff */
[----:B------:R-:W-:Y:S01]  /*6160*/  SHF.L.U32 R6, R4, 0x1f, RZ ;  /* 0x0000001f04067819 */ /* 0x000fe200000006ff */
[----:B------:R-:W0:Y:S02]  /*6170*/  @!P2 LDC R7, c[0x0][0x500] ;  /* 0x00014000ff07ab82 */ /* 0x000e240000000800 */
[----:B------:R-:W-:-:S04]  /*6180*/  IMAD R13, R5, 0x8, R14 ;  /* 0x00000008050d7824 */ /* 0x000fc800078e020e */
[----:B------:R-:W1:Y:S02]  /*6190*/  SYNCS.PHASECHK.TRANS64.TRYWAIT P1, [R13+URZ+0x48], R6 ;  /* 0x000048060d0075a7 */ /* 0x000e64000802017f */
[----:B-1----:R-:W-:Y:S05]  /*61a0*/  @!P1 BRA `(.L_x_172) ;  /* 0x00000010006c9947 */ /* 0x002fea0003800000 */
.L_x_199:
[----:B-1----:R-:W-:Y:S01]  /*61b0*/  PRMT R6, R9, 0x9910, RZ ;  /* 0x0000991009067816 */ /* 0x002fe200000000ff */
[----:B0-----:R0:W-:Y:S03]  /*61c0*/  @!P2 SYNCS.ARRIVE.TRANS64 RZ, [R13+URZ], R7 ;  /* 0x000000070dffa9a7 */ /* 0x0011e6000800003f */
[----:B------:R-:W-:-:S13]  /*61d0*/  ISETP.NE.AND P1, PT, R6, 0x2, PT ;  /* 0x000000020600780c */ /* 0x000fda0003f25270 */
[----:B0-----:R-:W-:Y:S05]  /*61e0*/  @P1 BRA `(.L_x_173) ;  /* 0x0000000000041947 */ /* 0x001fea0003800000 */
[----:B------:R-:W-:Y:S01]  /*61f0*/  BPT.TRAP 0x1 ;  /* 0x000000040000795c */ /* 0x000fe20000300000 */
.L_x_173:
[----:B------:R-:W-:Y:S05]  /*6200*/  @P0 BRA `(.L_x_174) ;  /* 0x0000000000040947 */ /* 0x000fea0003800000 */
[----:B------:R-:W-:Y:S01]  /*6210*/  BPT.TRAP 0x1 ;  /* 0x000000040000795c */ /* 0x000fe20000300000 */
.L_x_174:
[----:B------:R-:W-:Y:S01]  /*6220*/  IMAD R6, R5, 0x1000, R12 ;  /* 0x0000100005067824 */ /* 0x000fe200078e020c */
[----:B------:R-:W-:Y:S01]  /*6230*/  R2UR UR9, R13 ;  /* 0x000000000d0972ca */ /* 0x000fe200000e0000 */
[--C-:B------:R-:W-:Y:S01]  /*6240*/  IMAD R7, R5, 0x2000, R14.reuse ;  /* 0x0000200005077824 */ /* 0x100fe200078e020e */
[----:B------:R-:W-:Y:S01]  /*6250*/  UIADD3 UR4, UP0, UR20, 0xf0, URZ ;  /* 0x000000f014047890 */ /* 0x000fe2000ff1e03f */
[----:B------:R-:W-:Y:S01]  /*6260*/  IMAD R6, R6, 0x4, R14 ;  /* 0x0000000406067824 */ /* 0x000fe200078e020e */
[----:B------:R-:W-:Y:S01]  /*6270*/  R2UR UR11, R22 ;  /* 0x00000000160b72ca */ /* 0x000fe200000e0000 */
[----:B------:R-:W-:Y:S01]  /*6280*/  VIADD R20, R20, 0xffffffff ;  /* 0xffffffff14147836 */ /* 0x000fe20000000000 */
[----:B------:R-:W-:Y:S01]  /*6290*/  R2UR UR5, R7 ;  /* 0x00000000070572ca */ /* 0x000fe200000e0000 */
[----:B------:R-:W-:Y:S01]  /*62a0*/  UIADD3 UR22, UP1, UR20, 0x1f0, URZ ;  /* 0x000001f014167890 */ /* 0x000fe2000ff3e03f */
[----:B------:R-:W-:Y:S01]  /*62b0*/  R2UR UR8, R6 ;  /* 0x00000000060872ca */ /* 0x000fe200000e0000 */
[----:B------:R-:W-:Y:S01]  /*62c0*/  VIADD R5, R5, 0x1 ;  /* 0x0000000105057836 */ /* 0x000fe20000000000 */
[----:B------:R-:W-:Y:S01]  /*62d0*/  R2UR UR10, R15 ;  /* 0x000000000f0a72ca */ /* 0x000fe200000e0000 */
[----:B------:R-:W-:Y:S01]  /*62e0*/  UIADD3.X UR23, URZ, UR21, URZ, UP1, !UPT ;  /* 0x000000153f177290 */ /* 0x000fe20008ffe43f */
[----:B------:R-:W-:Y:S01]  /*62f0*/  R2UR UR12, R19 ;  /* 0x00000000130c72ca */ /* 0x000fe200000e0000 */
[----:B------:R-:W-:Y:S01]  /*6300*/  UMOV UR6, 0x0 ;  /* 0x0000000000067882 */ /* 0x000fe20000000000 */
[----:B------:R-:W-:Y:S01]  /*6310*/  R2UR UR18, R18 ;  /* 0x00000000121272ca */ /* 0x000fe200000e0000 */
[----:B------:R-:W-:Y:S01]  /*6320*/  UMOV UR7, 0x10000000 ;  /* 0x1000000000077882 */ /* 0x000fe20000000000 */
[----:B------:R-:W-:Y:S01]  /*6330*/  ISETP.GT.AND P3, PT, R20, 0x1, PT ;  /* 0x000000011400780c */ /* 0x000fe20003f64270 */
[----:B------:R-:W-:Y:S01]  /*6340*/  UMOV UR24, 0xff0000 ;  /* 0x00ff000000187882 */ /* 0x000fe20000000000 */
[----:B------:R-:W-:Y:S01]  /*6350*/  ISETP.NE.AND P1, PT, R5, 0x9, PT ;  /* 0x000000090500780c */ /* 0x000fe20003f25270 */
[----:B------:R-:W-:Y:S01]  /*6360*/  UIADD3 UR13, UR5, 0x180, URZ ;  /* 0x00000180050d7890 */ /* 0x000fe2000fffe03f */
[----:B------:R-:W-:Y:S01]  /*6370*/  VIADD R15, R15, 0x20 ;  /* 0x000000200f0f7836 */ /* 0x000fe20000000000 */
[----:B------:R-:W-:Y:S01]  /*6380*/  UIADD3.X UR5, URZ, UR21, URZ, UP0, !UPT ;  /* 0x000000153f057290 */ /* 0x000fe200087fe43f */
[----:B------:R-:W-:Y:S01]  /*6390*/  SEL R7, RZ, 0x1, P1 ;  /* 0x00000001ff077807 */ /* 0x000fe20000800000 */
[----:B------:R-:W-:Y:S01]  /*63a0*/  UIADD3 UR14, UR8, 0x12180, URZ ;  /* 0x00012180080e7890 */ /* 0x000fe2000fffe03f */
[----:B------:R-:W-:-:S02]  /*63b0*/  SEL R5, R5, RZ, P1 ;  /* 0x000000ff05057207 */ /* 0x000fc40000800000 */
[----:B------:R-:W-:Y:S01]  /*63c0*/  UMOV UR8, UR13 ;  /* 0x0000000d00087c82 */ /* 0x000fe20008000000 */
[----:B------:R-:W-:-:S03]  /*63d0*/  LOP3.LUT R4, R4, R7, RZ, 0x3c, !PT ;  /* 0x0000000704047212 */ /* 0x000fc600078e3cff */
[----:B------:R0:W-:Y:S02]  /*63e0*/  UTMALDG.3D [UR8], [UR4], desc[UR6] ;  /* 0x00000608040075b4 */ /* 0x0001e40008011000 */
[----:B0-----:R-:W-:Y:S01]  /*63f0*/  UMOV UR8, UR14 ;  /* 0x0000000e00087c82 */ /* 0x001fe20008000000 */
[----:B------:R-:W-:Y:S02]  /*6400*/  UMOV UR11, UR18 ;  /* 0x00000012000b7c82 */ /* 0x000fe40008000000 */
[----:B------:R0:W-:Y:S02]  /*6410*/  UTMALDG.3D.MULTICAST [UR8], [UR22], UR24, desc[UR6] ;  /* 0x00000608160073b4 */ /* 0x0001e40008011818 */
[----:B0-----:R-:W-:Y:S05]  /*6420*/  @P3 BRA `(.L_x_175) ;  /* 0xfffffffc00403947 */ /* 0x001fea000383ffff */
.L_x_171:
[----:B------:R-:W-:Y:S05]  /*6430*/  BSYNC B1 ;  /* 0x0000000000017941 */ /* 0x000fea0003800000 */
.L_x_170:
[----:B------:R-:W2:Y:S01]  /*6440*/  LDL.64 R24, [R1] ;  /* 0x0000000001187983 */ /* 0x000ea20000100a00 */
[----:B------:R-:W-:Y:S01]  /*6450*/  LOP3.LUT P4, RZ, R10, 0xff, RZ, 0xc0, !PT ;  /* 0x000000ff0aff7812 */ /* 0x000fe2000788c0ff */
[----:B------:R-:W-:Y:S01]  /*6460*/  VIADD R7, R8, UR40 ;  /* 0x0000002808077c36 */ /* 0x000fe20008000000 */
[----:B------:R-:W-:Y:S01]  /*6470*/  ULDC.64 UR4, c[0x0][0x650] ;  /* 0x0001940000047ab9 */ /* 0x000fe20000000a00 */
[----:B------:R-:W-:Y:S01]  /*6480*/  IMAD.U32 R8, RZ, RZ, UR40 ;  /* 0x00000028ff087e24 */ /* 0x000fe2000f8e00ff */
[----:B------:R-:W-:Y:S01]  /*6490*/  UISETP.GE.U32.AND UP0, UPT, UR40, 0x9, UPT ;  /* 0x000000092800788c */ /* 0x000fe2000bf06070 */
[----:B------:R-:W-:Y:S01]  /*64a0*/  BSSY B1, `(.L_x_176) ;  /* 0x000006c000017945 */ /* 0x000fe20003800000 */
[----:B------:R-:W-:Y:S01]  /*64b0*/  ISETP.GT.U32.AND P1, PT, R7, 0x8, PT ;  /* 0x000000080700780c */ /* 0x000fe20003f24070 */
[----:B------:R-:W-:Y:S01]  /*64c0*/  IMAD.MOV.U32 R22, RZ, RZ, -0x1 ;  /* 0xffffffffff167424 */ /* 0x000fe200078e00ff */
[----:B------:R-:W-:Y:S01]  /*64d0*/  PRMT R10, RZ, 0x7610, R10 ;  /* 0x00007610ff0a7816 */ /* 0x000fe2000000000a */
[----:B------:R-:W-:Y:S01]  /*64e0*/  IMAD.MOV.U32 R18, RZ, RZ, -0x1 ;  /* 0xffffffffff127424 */ /* 0x000fe200078e00ff */
[----:B------:R-:W-:Y:S01]  /*64f0*/  ISETP.LT.U32.AND P1, PT, R8, 0x9, P1 ;  /* 0x000000090800780c */ /* 0x000fe20000f21070 */
[----:B------:R-:W-:Y:S01]  /*6500*/  IMAD.MOV.U32 R19, RZ, RZ, -0x1 ;  /* 0xffffffffff137424 */ /* 0x000fe200078e00ff */
[----:B------:R-:W-:Y:S01]  /*6510*/  PLOP3.LUT P3, PT, PT, PT, UP0, 0x80, 0x0 ;  /* 0x000000000000781c */ /* 0x000fe20003f6f008 */
[----:B------:R-:W0:Y:S01]  /*6520*/  @P4 S2R R5, SR_CgaCtaId ;  /* 0x0000000000054919 */ /* 0x000e220000008800 */
[----:B------:R-:W-:-:S04]  /*6530*/  @P4 MOV R4, 0x400 ;  /* 0x0000040000044802 */ /* 0x000fc80000000f00 */
[----:B0-----:R-:W-:Y:S01]  /*6540*/  @P4 LEA R6, R5, R4, 0x18 ;  /* 0x0000000405064211 */ /* 0x001fe200078ec0ff */
[----:B------:R-:W-:Y:S01]  /*6550*/  IMAD.WIDE.U32 R4, R7, 0x38e38e39, RZ ;  /* 0x38e38e3907047825 */ /* 0x000fe200078e00ff */
[----:B------:R-:W-:Y:S02]  /*6560*/  SEL R4, RZ, 0x1, !P1 ;  /* 0x00000001ff047807 */ /* 0x000fe40004800000 */
[----:B------:R0:W-:Y:S02]  /*6570*/  @P4 SYNCS.ARRIVE.TRANS64.A1T0 RZ, [R6+URZ+0xc8], RZ ;  /* 0x0000c8ff06ff49a7 */ /* 0x0001e4000810003f */
[----:B------:R-:W-:Y:S02]  /*6580*/  LOP3.LUT R3, R3, R4, RZ, 0x3c, !PT ;  /* 0x0000000403037212 */ /* 0x000fe400078e3cff */
[----:B------:R-:W-:Y:S02]  /*6590*/  PRMT R4, RZ, 0x7610, R4 ;  /* 0x00007610ff047816 */ /* 0x000fe40000000004 */
[----:B0-----:R-:W-:-:S04]  /*65a0*/  SHF.R.U32.HI R6, RZ, 0x1, R5 ;  /* 0x00000001ff067819 */ /* 0x001fc80000011605 */
[----:B------:R-:W-:Y:S01]  /*65b0*/  @P3 LOP3.LUT R3, R3, 0x1, R6, 0x78, !PT ;  /* 0x0000000103033812 */ /* 0x000fe200078e7806 */
[----:B------:R-:W-:Y:S01]  /*65c0*/  IMAD R8, R6, -0x9, R7 ;  /* 0xfffffff706087824 */ /* 0x000fe200078e0207 */
[----:B--2---:R-:W-:-:S04]  /*65d0*/  IADD3 R16, P4, R16, R24, RZ ;  /* 0x0000001810107210 */ /* 0x004fc80007f9e0ff */
[----:B------:R-:W-:Y:S01]  /*65e0*/  ISETP.GE.U32.AND P1, PT, R16, UR4, PT ;  /* 0x0000000410007c0c */ /* 0x000fe2000bf26070 */
[----:B------:R-:W-:-:S05]  /*65f0*/  IMAD.X R17, R17, 0x1, R0, P4 ;  /* 0x0000000111117824 */ /* 0x000fca00020e0600 */
[----:B------:R-:W-:-:S13]  /*6600*/  ISETP.GE.U32.AND.EX P1, PT, R17, UR5, PT, P1 ;  /* 0x0000000511007c0c */ /* 0x000fda000bf26110 */
[----:B------:R-:W-:Y:S05]  /*6610*/  @P1 BRA `(.L_x_177) ;  /* 0x0000000400501947 */ /* 0x000fea0003800000 */
[----:B------:R-:W0:Y:S01]  /*6620*/  S2R R13, SR_CTAID.X ;  /* 0x00000000000d7919 */ /* 0x000e220000002500 */
[----:B------:R-:W-:Y:S01]  /*6630*/  ULDC.64 UR4, c[0x0][0x628] ;  /* 0x00018a0000047ab9 */ /* 0x000fe20000000a00 */
[----:B------:R-:W-:Y:S01]  /*6640*/  ULDC UR7, c[0x0][0x630] ;  /* 0x00018c0000077ab9 */ /* 0x000fe20000000800 */
[----:B------:R-:W-:Y:S01]  /*6650*/  ISETP.NE.U32.AND P1, PT, RZ, UR4, PT ;  /* 0x00000004ff007c0c */ /* 0x000fe2000bf25070 */
[----:B------:R-:W1:Y:S01]  /*6660*/  S2R R14, SR_CTAID.Y ;  /* 0x00000000000e7919 */ /* 0x000e620000002600 */
[----:B------:R-:W-:Y:S01]  /*6670*/  ULDC UR8, c[0x0][0x150] ;  /* 0x0000540000087ab9 */ /* 0x000fe20000000800 */
[----:B------:R-:W-:Y:S01]  /*6680*/  IMAD.MOV.U32 R4, RZ, RZ, R16 ;  /* 0x000000ffff047224 */ /* 0x000fe200078e0010 */
[----:B------:R-:W-:Y:S01]  /*6690*/  ISETP.NE.AND.EX P1, PT, RZ, UR5, PT, P1 ;  /* 0x00000005ff007c0c */ /* 0x000fe2000bf25310 */
[----:B------:R-:W-:Y:S01]  /*66a0*/  IMAD.MOV.U32 R5, RZ, RZ, R17 ;  /* 0x000000ffff057224 */ /* 0x000fe200078e0011 */
[----:B0-----:R-:W-:-:S11]  /*66b0*/  I2FP.F32.U32 R18, R13 ;  /* 0x0000000d00127245 */ /* 0x001fd60000201000 */
[----:B------:R-:W-:Y:S05]  /*66c0*/  @!P1 BRA `(.L_x_178) ;  /* 0x0000000000289947 */ /* 0x000fea0003800000 */
[----:B------:R-:W-:Y:S02]  /*66d0*/  ULDC UR6, c[0x0][0x634] ;  /* 0x00018d0000067ab9 */ /* 0x000fe40000000800 */
[----:B------:R-:W-:-:S05]  /*66e0*/  IADD3 R5, P1, R16, UR6, RZ ;  /* 0x0000000610057c10 */ /* 0x000fca000ff3e0ff */
[----:B------:R-:W-:-:S04]  /*66f0*/  IMAD.X R15, RZ, RZ, R17, P1 ;  /* 0x000000ffff0f7224 */ /* 0x000fc800008e0611 */
[----:B------:R-:W-:-:S04]  /*6700*/  IMAD.WIDE.U32 R6, R15, UR4, RZ ;  /* 0x000000040f067c25 */ /* 0x000fc8000f8e00ff */
[----:B------:R-:W-:-:S04]  /*6710*/  IMAD.WIDE.U32 R6, P1, R5, UR5, R6 ;  /* 0x0000000505067c25 */ /* 0x000fc8000f820006 */
[----:B------:R-:W-:-:S04]  /*6720*/  IMAD.WIDE.U32 R4, R5, UR4, RZ ;  /* 0x0000000405047c25 */ /* 0x000fc8000f8e00ff */
[----:B------:R-:W-:Y:S01]  /*6730*/  IMAD.MOV.U32 R4, RZ, RZ, R7 ;  /* 0x000000ffff047224 */ /* 0x000fe200078e0007 */
[----:B------:R-:W-:Y:S01]  /*6740*/  IADD3 RZ, P3, R5, R6, RZ ;  /* 0x0000000605ff7210 */ /* 0x000fe20007f7e0ff */
[----:B------:R-:W-:-:S04]  /*6750*/  IMAD.X R5, RZ, RZ, RZ, P1 ;  /* 0x000000ffff057224 */ /* 0x000fc800008e06ff */
[----:B------:R-:W-:-:S08]  /*6760*/  IMAD.WIDE.U32.X R4, R15, UR5, R4, P3 ;  /* 0x000000050f047c25 */ /* 0x000fd000098e0404 */
.L_x_178:
[--C-:B------:R-:W-:Y:S01]  /*6770*/  SHF.R.U64 R19, R4, UR7, R5.reuse ;  /* 0x0000000704137c19 */ /* 0x100fe20008001205 */
[----:B------:R-:W-:Y:S01]  /*6780*/  FMUL R18, R18, UR8 ;  /* 0x0000000812127c20 */ /* 0x000fe20008400000 */
[----:B------:R-:W-:Y:S01]  /*6790*/  SHF.R.U32.HI R4, RZ, UR7, R5 ;  /* 0x00000007ff047c19 */ /* 0x000fe20008011605 */
[----:B------:R-:W0:Y:S01]  /*67a0*/  LDC R6, c[0x0][0x144] ;  /* 0x00005100ff067b82 */ /* 0x000e220000000800 */
[----:B------:R-:W-:Y:S01]  /*67b0*/  IADD3 R5, P1, RZ, -R19, RZ ;  /* 0x80000013ff057210 */ /* 0x000fe20007f3e0ff */
[----:B------:R-:W-:Y:S01]  /*67c0*/  ULDC UR6, c[0x0][0x154] ;  /* 0x0000550000067ab9 */ /* 0x000fe20000000800 */
[----:B-1----:R-:W-:Y:S01]  /*67d0*/  I2FP.F32.U32 R7, R14 ;  /* 0x0000000e00077245 */ /* 0x002fe20000201000 */
[----:B------:R-:W1:Y:S01]  /*67e0*/  F2I.U32.TRUNC.NTZ R18, R18 ;  /* 0x0000001200127305 */ /* 0x000e62000020f000 */
[----:B------:R-:W-:Y:S01]  /*67f0*/  ULDC.64 UR4, c[0x0][0x620] ;  /* 0x0001880000047ab9 */ /* 0x000fe20000000a00 */
[----:B------:R-:W-:Y:S01]  /*6800*/  IMAD.X R4, RZ, RZ, ~R4, P1 ;  /* 0x000000ffff047224 */ /* 0x000fe200008e0e04 */
[----:B------:R-:W-:Y:S01]  /*6810*/  ISETP.NE.AND P4, PT, R2, 0x1, PT ;  /* 0x000000010200780c */ /* 0x000fe20003f85270 */
[----:B------:R-:W-:Y:S01]  /*6820*/  FMUL R20, R7, UR6 ;  /* 0x0000000607147c20 */ /* 0x000fe20008400000 */
[----:B------:R-:W2:Y:S01]  /*6830*/  LDC R21, c[0x0][0x148] ;  /* 0x00005200ff157b82 */ /* 0x000ea20000000800 */
[----:B------:R-:W-:Y:S01]  /*6840*/  IMAD R4, R4, UR4, RZ ;  /* 0x0000000404047c24 */ /* 0x000fe2000f8e02ff */
[----:B------:R-:W-:-:S02]  /*6850*/  ULDC.64 UR6, c[0x0][0x640] ;  /* 0x0001900000067ab9 */ /* 0x000fc40000000a00 */
[----:B------:R-:W-:Y:S01]  /*6860*/  ISETP.NE.U32.AND P1, PT, RZ, UR6, PT ;  /* 0x00000006ff007c0c */ /* 0x000fe2000bf25070 */
[----:B------:R-:W3:Y:S01]  /*6870*/  F2I.U32.TRUNC.NTZ R20, R20 ;  /* 0x0000001400147305 */ /* 0x000ee2000020f000 */
[C---:B------:R-:W-:Y:S02]  /*6880*/  IMAD R7, R5.reuse, UR5, R4 ;  /* 0x0000000505077c24 */ /* 0x040fe4000f8e0204 */
[----:B------:R-:W-:Y:S01]  /*6890*/  IMAD.WIDE.U32 R4, R5, UR4, R16 ;  /* 0x0000000405047c25 */ /* 0x000fe2000f8e0010 */
[----:B------:R-:W-:Y:S01]  /*68a0*/  ULDC UR4, c[0x0][0x618] ;  /* 0x0001860000047ab9 */ /* 0x000fe20000000800 */
[----:B------:R-:W-:Y:S02]  /*68b0*/  ISETP.NE.AND.EX P1, PT, RZ, UR7, PT, P1 ;  /* 0x00000007ff007c0c */ /* 0x000fe4000bf25310 */
[----:B------:R-:W-:Y:S02]  /*68c0*/  IMAD.IADD R5, R5, 0x1, R7 ;  /* 0x0000000105057824 */ /* 0x000fe400078e0207 */
[----:B-1----:R-:W-:-:S03]  /*68d0*/  IMAD.MOV R18, RZ, RZ, -R18 ;  /* 0x000000ffff127224 */ /* 0x002fc600078e0a12 */
[----:B------:R-:W-:Y:S01]  /*68e0*/  SHF.R.U64 R15, R4, UR4, R5 ;  /* 0x00000004040f7c19 */ /* 0x000fe20008001205 */
[----:B0-----:R-:W-:Y:S01]  /*68f0*/  IMAD R13, R6, R18, R13 ;  /* 0x00000012060d7224 */ /* 0x001fe200078e020d */
[----:B------:R-:W-:Y:S01]  /*6900*/  SHF.R.U32.HI R4, RZ, UR4, R5 ;  /* 0x00000004ff047c19 */ /* 0x000fe20008011605 */
[----:B------:R-:W-:Y:S01]  /*6910*/  ULDC UR4, c[0x0][0x608] ;  /* 0x0001820000047ab9 */ /* 0x000fe20000000800 */
[----:B---3--:R-:W-:Y:S02]  /*6920*/  IMAD.MOV R6, RZ, RZ, -R20 ;  /* 0x000000ffff067224 */ /* 0x008fe400078e0a14 */
[--C-:B------:R-:W-:Y:S02]  /*6930*/  SHF.R.U64 R18, R15, UR4, R4.reuse ;  /* 0x000000040f127c19 */ /* 0x100fe40008001204 */
[----:B------:R-:W-:Y:S01]  /*6940*/  SHF.R.U32.HI R5, RZ, UR4, R4 ;  /* 0x00000004ff057c19 */ /* 0x000fe20008011604 */
[----:B------:R-:W-:Y:S01]  /*6950*/  ULDC UR4, c[0x0][0x658] ;  /* 0x0001960000047ab9 */ /* 0x000fe20000000800 */
[----:B--2---:R-:W-:-:S02]  /*6960*/  @P4 IMAD R13, R21, R6, R14 ;  /* 0x00000006150d4224 */ /* 0x004fc400078e020e */
[--C-:B------:R-:W-:Y:S02]  /*6970*/  SHF.R.U64 R14, R18, UR4, R5.reuse ;  /* 0x00000004120e7c19 */ /* 0x100fe40008001205 */
[----:B------:R-:W-:-:S03]  /*6980*/  SHF.R.U32.HI R21, RZ, UR4, R5 ;  /* 0x00000004ff157c19 */ /* 0x000fc60008011605 */
[----:B------:R-:W-:Y:S02]  /*6990*/  IMAD.MOV.U32 R6, RZ, RZ, R14 ;  /* 0x000000ffff067224 */ /* 0x000fe400078e000e */
[----:B------:R-:W-:Y:S01]  /*69a0*/  IMAD.MOV.U32 R5, RZ, RZ, R21 ;  /* 0x000000ffff057224 */ /* 0x000fe200078e0015 */
[----:B------:R-:W-:Y:S06]  /*69b0*/  @!P1 BRA `(.L_x_179) ;  /* 0x00000000002c9947 */ /* 0x000fec0003800000 */
        /* <DEDUP_REMOVED lines=9> */
[----:B------:R-:W-:-:S04]  /*6a50*/  IMAD.WIDE.U32.X R4, R21, UR7, R4, P3 ;  /* 0x0000000715047c25 */ /* 0x000fc800098e0404 */
[----:B------:R-:W-:-:S07]  /*6a60*/  IMAD.MOV.U32 R6, RZ, RZ, R4 ;  /* 0x000000ffff067224 */ /* 0x000fce00078e0004 */
.L_x_179:
[----:B------:R-:W-:Y:S01]  /*6a70*/  ULDC UR4, c[0x0][0x648] ;  /* 0x0001920000047ab9 */ /* 0x000fe20000000800 */
[----:B------:R-:W-:Y:S01]  /*6a80*/  LOP3.LUT R4, R18, UR16, RZ, 0xc0, !PT ;  /* 0x0000001012047c12 */ /* 0x000fe2000f8ec0ff */
[----:B------:R-:W-:Y:S01]  /*6a90*/  ULDC UR5, c[0x0][0x610] ;  /* 0x0001840000057ab9 */ /* 0x000fe20000000800 */
[----:B------:R-:W-:Y:S01]  /*6aa0*/  SHF.R.U64 R5, R6, UR4, R5 ;  /* 0x0000000406057c19 */ /* 0x000fe20008001205 */
[----:B------:R-:W-:Y:S01]  /*6ab0*/  ULDC UR4, c[0x0][0x638] ;  /* 0x00018e0000047ab9 */ /* 0x000fe20000000800 */
[----:B------:R-:W-:-:S03]  /*6ac0*/  LOP3.LUT R15, R15, UR15, RZ, 0xc0, !PT ;  /* 0x0000000f0f0f7c12 */ /* 0x000fc6000f8ec0ff */
[----:B------:R-:W-:Y:S02]  /*6ad0*/  IMAD.MOV R7, RZ, RZ, -R5 ;  /* 0x000000ffff077224 */ /* 0x000fe400078e0a05 */
[----:B------:R-:W-:Y:S02]  /*6ae0*/  IMAD R4, R5, UR17, R4 ;  /* 0x0000001105047c24 */ /* 0x000fe4000f8e0204 */
[----:B------:R-:W-:Y:S01]  /*6af0*/  IMAD R14, R7, UR4, R14 ;  /* 0x00000004070e7c24 */ /* 0x000fe2000f8e020e */
[----:B------:R-:W-:Y:S01]  /*6b00*/  ULDC UR4, c[0x0][0x600] ;  /* 0x0001800000047ab9 */ /* 0x000fe20000000800 */
[----:B------:R-:W-:Y:S02]  /*6b10*/  IMAD R13, R4, UR5, R13 ;  /* 0x00000005040d7c24 */ /* 0x000fe4000f8e020d */
[----:B------:R-:W-:Y:S02]  /*6b20*/  IMAD R14, R14, UR4, R15 ;  /* 0x000000040e0e7c24 */ /* 0x000fe4000f8e020f */
[----:B------:R-:W-:-:S03]  /*6b30*/  IMAD.MOV.U32 R4, RZ, RZ, 0x1 ;  /* 0x00000001ff047424 */ /* 0x000fc600078e00ff */
[----:B------:R-:W-:Y:S02]  /*6b40*/  SEL R18, R14, R13, !P4 ;  /* 0x0000000d0e127207 */ /* 0x000fe40006000000 */
[----:B------:R-:W-:-:S07]  /*6b50*/  SEL R22, R13, R14, !P4 ;  /* 0x0000000e0d167207 */ /* 0x000fce0006000000 */
.L_x_177:
[----:B------:R-:W-:Y:S05]  /*6b60*/  BSYNC B1 ;  /* 0x0000000000017941 */ /* 0x000fea0003800000 */
.L_x_176:
[----:B------:R-:W-:-:S13]  /*6b70*/  LOP3.LUT P1, RZ, R4, 0xff, RZ, 0xc0, !PT ;  /* 0x000000ff04ff7812 */ /* 0x000fda000782c0ff */
[----:B------:R-:W-:Y:S05]  /*6b80*/  @P1 BRA `(.L_x_180) ;  /* 0xfffffff400341947 */ /* 0x000fea000383ffff */
[----:B------:R-:W-:Y:S05]  /*6b90*/  BSYNC B0 ;  /* 0x0000000000007941 */ /* 0x000fea0003800000 */
.L_x_168:
[----:B------:R-:W-:-:S03]  /*6ba0*/  UMOV UR4, 0xffffffff ;  /* 0xffffffff00047882 */ /* 0x000fc60000000000 */
[----:B------:R-:W-:Y:S05]  /*6bb0*/  BRA.DIV UR4, `(.L_x_181) ;  /* 0x0000000604fc7947 */ /* 0x000fea000b800000 */
[----:B------:R-:W-:-:S13]  /*6bc0*/  ELECT P6, URZ, PT ;  /* 0x00000000003f782f */ /* 0x000fda00038c0000 */
.L_x_202:
[----:B------:R-:W-:Y:S04]  /*6bd0*/  BSSY B0, `(.L_x_182) ;  /* 0x0000058000007945 */ /* 0x000fe80003800000 */
[----:B------:R-:W-:Y:S05]  /*6be0*/  @!P6 BRA `(.L_x_183) ;  /* 0x000000040058e947 */ /* 0x000fea0003800000 */
[----:B------:R-:W-:-:S04]  /*6bf0*/  LOP3.LUT R23, R23, 0x2, RZ, 0xfc, !PT ;  /* 0x0000000217177812 */ /* 0x000fc800078efcff */
[----:B------:R-:W-:-:S13]  /*6c00*/  ISETP.NE.AND P0, PT, R23, 0x3, PT ;  /* 0x000000031700780c */ /* 0x000fda0003f05270 */
[----:B------:R-:W-:Y:S05]  /*6c10*/  @!P0 BRA `(.L_x_184) ;  /* 0x0000000000048947 */ /* 0x000fea0003800000 */
[----:B------:R-:W-:Y:S01]  /*6c20*/  BPT.TRAP 0x1 ;  /* 0x000000040000795c */ /* 0x000fe20000300000 */
.L_x_184:
[----:B------:R-:W0:Y:S01]  /*6c30*/  S2R R5, SR_CgaCtaId ;  /* 0x0000000000057919 */ /* 0x000e220000008800 */
[----:B------:R-:W-:Y:S02]  /*6c40*/  MOV R0, 0x400 ;  /* 0x0000040000007802 */ /* 0x000fe40000000f00 */
[----:B------:R-:W-:Y:S02]  /*6c50*/  SHF.L.U32 R2, R3, 0x1f, RZ ;  /* 0x0000001f03027819 */ /* 0x000fe400000006ff */
[----:B0-----:R-:W-:-:S05]  /*6c60*/  LEA R5, R5, R0, 0x18 ;  /* 0x0000000005057211 */ /* 0x001fca00078ec0ff */
[----:B------:R-:W-:-:S04]  /*6c70*/  VIADD R5, R5, 0x48 ;  /* 0x0000004805057836 */ /* 0x000fc80000000000 */
[C---:B------:R-:W-:Y:S02]  /*6c80*/  IMAD R7, R8.reuse, 0x8, R5 ;  /* 0x0000000808077824 */ /* 0x040fe400078e0205 */
[----:B------:R-:W-:Y:S02]  /*6c90*/  VIADD R8, R8, 0x1 ;  /* 0x0000000108087836 */ /* 0x000fe40000000000 */
[----:B------:R-:W0:Y:S03]  /*6ca0*/  SYNCS.PHASECHK.TRANS64.TRYWAIT P0, [R7+URZ], R2 ;  /* 0x00000002070075a7 */ /* 0x000e26000800017f */
[----:B------:R-:W-:-:S04]  /*6cb0*/  ISETP.NE.AND P1, PT, R8, 0x9, PT ;  /* 0x000000090800780c */ /* 0x000fc80003f25270 */
[----:B------:R-:W-:Y:S02]  /*6cc0*/  SEL R0, RZ, 0x1, P1 ;  /* 0x00000001ff007807 */ /* 0x000fe40000800000 */
[----:B------:R-:W-:Y:S02]  /*6cd0*/  SEL R8, R8, RZ, P1 ;  /* 0x000000ff08087207 */ /* 0x000fe40000800000 */
[----:B------:R-:W-:-:S03]  /*6ce0*/  LOP3.LUT R9, R3, R0, RZ, 0x3c, !PT ;  /* 0x0000000003097212 */ /* 0x000fc600078e3cff */
[----:B------:R-:W-:Y:S01]  /*6cf0*/  IMAD R6, R8, 0x8, R5 ;  /* 0x0000000808067824 */ /* 0x000fe200078e0205 */
[----:B------:R-:W-:Y:S01]  /*6d00*/  SHF.L.U32 R3, R9, 0x1f, RZ ;  /* 0x0000001f09037819 */ /* 0x000fe200000006ff */
[----:B0-----:R-:W-:Y:S06]  /*6d10*/  @!P0 BRA `(.L_x_185) ;  /* 0x0000000400c48947 */ /* 0x001fec0003800000 */
.L_x_203:
[----:B------:R-:W1:Y:S01]  /*6d20*/  SYNCS.PHASECHK.TRANS64.TRYWAIT P0, [R6+URZ], R3 ;  /* 0x00000003060075a7 */ /* 0x000e62000800017f */
[----:B------:R-:W-:-:S05]  /*6d30*/  VIADD R0, R8, 0x1 ;  /* 0x0000000108007836 */ /* 0x000fca0000000000 */
[----:B------:R-:W-:-:S04]  /*6d40*/  ISETP.NE.AND P1, PT, R0, 0x9, PT ;  /* 0x000000090000780c */ /* 0x000fc80003f25270 */
[----:B0-----:R-:W-:Y:S02]  /*6d50*/  SEL R2, RZ, 0x1, P1 ;  /* 0x00000001ff027807 */ /* 0x001fe40000800000 */
[----:B------:R-:W-:Y:S02]  /*6d60*/  SEL R0, R0, RZ, P1 ;  /* 0x000000ff00007207 */ /* 0x000fe40000800000 */
[----:B------:R-:W-:-:S03]  /*6d70*/  LOP3.LUT R9, R9, R2, RZ, 0x3c, !PT ;  /* 0x0000000209097212 */ /* 0x000fc600078e3cff */
[----:B------:R-:W-:Y:S01]  /*6d80*/  IMAD R7, R0, 0x8, R5 ;  /* 0x0000000800077824 */ /* 0x000fe200078e0205 */
[----:B------:R-:W-:Y:S01]  /*6d90*/  SHF.L.U32 R4, R9, 0x1f, RZ ;  /* 0x0000001f09047819 */ /* 0x000fe200000006ff */
[----:B-1----:R-:W-:Y:S06]  /*6da0*/  @!P0 BRA `(.L_x_186) ;  /* 0x0000000400b48947 */ /* 0x002fec0003800000 */
.L_x_204:
[----:B------:R-:W1:Y:S01]  /*6db0*/  SYNCS.PHASECHK.TRANS64.TRYWAIT P0, [R7+URZ], R4 ;  /* 0x00000004070075a7 */ /* 0x000e62000800017f */
[----:B------:R-:W-:-:S05]  /*6dc0*/  VIADD R0, R0, 0x1 ;  /* 0x0000000100007836 */ /* 0x000fca0000000000 */
[----:B------:R-:W-:-:S04]  /*6dd0*/  ISETP.NE.AND P1, PT, R0, 0x9, PT ;  /* 0x000000090000780c */ /* 0x000fc80003f25270 */
[----:B------:R-:W-:Y:S02]  /*6de0*/  SEL R2, RZ, 0x1, P1 ;  /* 0x00000001ff027807 */ /* 0x000fe40000800000 */
[----:B------:R-:W-:Y:S02]  /*6df0*/  SEL R0, R0, RZ, P1 ;  /* 0x000000ff00007207 */ /* 0x000fe40000800000 */
[----:B------:R-:W-:-:S03]  /*6e00*/  LOP3.LUT R9, R9, R2, RZ, 0x3c, !PT ;  /* 0x0000000209097212 */ /* 0x000fc600078e3cff */
[----:B0-----:R-:W-:Y:S01]  /*6e10*/  IMAD R6, R0, 0x8, R5 ;  /* 0x0000000800067824 */ /* 0x001fe200078e0205 */
[----:B------:R-:W-:Y:S01]  /*6e20*/  SHF.L.U32 R3, R9, 0x1f, RZ ;  /* 0x0000001f09037819 */ /* 0x000fe200000006ff */
[----:B-1----:R-:W-:Y:S06]  /*6e30*/  @!P0 BRA `(.L_x_187) ;  /* 0x0000000400a48947 */ /* 0x002fec0003800000 */
.L_x_205:
        /* <DEDUP_REMOVED lines=9> */
.L_x_206:
        /* <DEDUP_REMOVED lines=9> */
.L_x_207:
        /* <DEDUP_REMOVED lines=9> */
.L_x_208:
        /* <DEDUP_REMOVED lines=9> */
.L_x_209:
[----:B------:R-:W1:Y:S01]  /*7080*/  SYNCS.PHASECHK.TRANS64.TRYWAIT P0, [R6+URZ], R3 ;  /* 0x00000003060075a7 */ /* 0x000e62000800017f */
[----:B------:R-:W-:-:S05]  /*7090*/  VIADD R0, R0, 0x1 ;  /* 0x0000000100007836 */ /* 0x000fca0000000000 */
[----:B------:R-:W-:-:S04]  /*70a0*/  ISETP.NE.AND P1, PT, R0, 0x9, PT ;  /* 0x000000090000780c */ /* 0x000fc80003f25270 */
[----:B------:R-:W-:Y:S02]  /*70b0*/  SEL R2, RZ, 0x1, P1 ;  /* 0x00000001ff027807 */ /* 0x000fe40000800000 */
[----:B------:R-:W-:Y:S02]  /*70c0*/  SEL R0, R0, RZ, P1 ;  /* 0x000000ff00007207 */ /* 0x000fe40000800000 */
[----:B------:R-:W-:Y:S01]  /*70d0*/  LOP3.LUT R2, R9, R2, RZ, 0x3c, !PT ;  /* 0x0000000209027212 */ /* 0x000fe200078e3cff */
[----:B-1----:R-:W-:Y:S06]  /*70e0*/  @!P0 BRA `(.L_x_192) ;  /* 0x00000004005c8947 */ /* 0x002fec0003800000 */
.L_x_210:
[----:B------:R-:W-:Y:S01]  /*70f0*/  IMAD R5, R0, 0x8, R5 ;  /* 0x0000000800057824 */ /* 0x000fe200078e0205 */
[----:B------:R-:W-:-:S07]  /*7100*/  SHF.L.U32 R0, R2, 0x1f, RZ ;  /* 0x0000001f02007819 */ /* 0x000fce00000006ff */
.L_x_193:
[----:B--2---:R2:W3:Y:S02]  /*7110*/  SYNCS.PHASECHK.TRANS64.TRYWAIT P0, [R5+URZ], R0 ;  /* 0x00000000050075a7 */ /* 0x0044e4000800017f */
[----:B---3--:R-:W-:Y:S05]  /*7120*/  @!P0 NANOSLEEP.SYNCS 0x989680 ;  /* 0x009896800000895d */ /* 0x008fea0003900000 */
[----:B------:R-:W3:Y:S02]  /*7130*/  @!P0 SYNCS.PHASECHK.TRANS64 P0, [R5+URZ], R0 ;  /* 0x00000000050085a7 */ /* 0x000ee4000800007f */
[----:B---3--:R-:W-:Y:S05]  /*7140*/  @!P0 BRA `(.L_x_193) ;  /* 0xfffffffc00f08947 */ /* 0x008fea000383ffff */
.L_x_183:
[----:B------:R-:W-:Y:S05]  /*7150*/  BSYNC B0 ;  /* 0x0000000000007941 */ /* 0x000fea0003800000 */
.L_x_182:
[----:B------:R-:W-:Y:S05]  /*7160*/  EXIT ;  /* 0x000000000000794d */ /* 0x000fea0003800000 */
.L_x_20:
[----:B0-----:R-:W-:-:S04]  /*7170*/  IMAD.U32 R3, RZ, RZ, UR43 ;  /* 0x0000002bff037e24 */ /* 0x001fc8000f8e00ff */
[----:B------:R0:W1:Y:S03]  /*7180*/  SYNCS.PHASECHK.TRANS64.TRYWAIT P0, [R3+URZ+-0x8], R0 ;  /* 0xfffff800030075a7 */ /* 0x000066000800017f */
[----:B-1----:R-:W-:Y:S05]  /*7190*/  @!P0 NANOSLEEP.SYNCS 0x989680 ;  /* 0x009896800000895d */ /* 0x002fea0003900000 */
[----:B------:R-:W1:Y:S02]  /*71a0*/  @!P0 SYNCS.PHASECHK.TRANS64 P0, [R3+URZ+-0x8], R0 ;  /* 0xfffff800030085a7 */ /* 0x000e64000800007f */
[----:B-1----:R-:W-:Y:S05]  /*71b0*/  @!P0 BRA `(.L_x_20) ;  /* 0xfffffffc00ec8947 */ /* 0x002fea000383ffff */
[----:B------:R-:W-:Y:S05]  /*71c0*/  BRA `(.L_x_194) ;  /* 0xffffffa400ac7947 */ /* 0x000fea000383ffff */
.L_x_25:
[----:B-1----:R1:W2:Y:S02]  /*71d0*/  SYNCS.PHASECHK.TRANS64.TRYWAIT P1, [R3+URZ], R0 ;  /* 0x00000000030075a7 */ /* 0x0022a4000802017f */
[----:B--2---:R-:W-:Y:S05]  /*71e0*/  @!P1 NANOSLEEP.SYNCS 0x989680 ;  /* 0x009896800000995d */ /* 0x004fea0003900000 */
[----:B------:R-:W2:Y:S02]  /*71f0*/  @!P1 SYNCS.PHASECHK.TRANS64 P1, [R3+URZ], R0 ;  /* 0x00000000030095a7 */ /* 0x000ea4000802007f */
[----:B--2---:R-:W-:Y:S05]  /*7200*/  @!P1 BRA `(.L_x_25) ;  /* 0xfffffffc00f09947 */ /* 0x004fea000383ffff */
[----:B------:R-:W-:Y:S05]  /*7210*/  BRA `(.L_x_24) ;  /* 0xffffffa800207947 */ /* 0x000fea000383ffff */
.L_x_30:
[----:B-1----:R-:W-:-:S04]  /*7220*/  IMAD.U32 R5, RZ, RZ, UR4 ;  /* 0x00000004ff057e24 */ /* 0x002fc8000f8e00ff */
[----:B------:R1:W2:Y:S03]  /*7230*/  SYNCS.PHASECHK.TRANS64.TRYWAIT P1, [R5+URZ], R4 ;  /* 0x00000004050075a7 */ /* 0x0002a6000802017f */
[----:B--2---:R-:W-:Y:S05]  /*7240*/  @!P1 NANOSLEEP.SYNCS 0x989680 ;  /* 0x009896800000995d */ /* 0x004fea0003900000 */
[----:B------:R-:W2:Y:S02]  /*7250*/  @!P1 SYNCS.PHASECHK.TRANS64 P1, [R5+URZ], R4 ;  /* 0x00000004050095a7 */ /* 0x000ea4000802007f */
[----:B--2---:R-:W-:Y:S05]  /*7260*/  @!P1 BRA `(.L_x_30) ;  /* 0xfffffffc00ec9947 */ /* 0x004fea000383ffff */
[----:B------:R-:W-:Y:S05]  /*7270*/  BRA `(.L_x_29) ;  /* 0xffffffa800f07947 */ /* 0x000fea000383ffff */
.L_x_36:
[----:B0-----:R-:W-:-:S04]  /*7280*/  IMAD.U32 R3, RZ, RZ, UR43 ;  /* 0x0000002bff037e24 */ /* 0x001fc8000f8e00ff */
[----:B------:R0:W1:Y:S03]  /*7290*/  SYNCS.PHASECHK.TRANS64.TRYWAIT P0, [R3+URZ+0x8], R0 ;  /* 0x00000800030075a7 */ /* 0x000066000800017f */
[----:B-1----:R-:W-:Y:S05]  /*72a0*/  @!P0 NANOSLEEP.SYNCS 0x989680 ;  /* 0x009896800000895d */ /* 0x002fea0003900000 */
[----:B------:R-:W1:Y:S02]  /*72b0*/  @!P0 SYNCS.PHASECHK.TRANS64 P0, [R3+URZ+0x8], R0 ;  /* 0x00000800030085a7 */ /* 0x000e64000800007f */
[----:B-1----:R-:W-:Y:S05]  /*72c0*/  @!P0 BRA `(.L_x_36) ;  /* 0xfffffffc00ec8947 */ /* 0x002fea000383ffff */
[----:B------:R-:W-:Y:S05]  /*72d0*/  BRA `(.L_x_195) ;  /* 0xffffffb000307947 */ /* 0x000fea000383ffff */
.L_x_169:
[----:B------:R-:W-:Y:S01]  /*72e0*/  BSSY B1, `(.L_x_196) ;  /* 0x0000006000017945 */ /* 0x000fe20003800000 */
[----:B------:R-:W-:-:S07]  /*72f0*/  IMAD.MOV.U32 R15, RZ, RZ, -0x1 ;  /* 0xffffffffff0f7424 */ /* 0x000fce00078e00ff */
[----:B-----5:R-:W-:Y:S05]  /*7300*/  WARPSYNC.COLLECTIVE R15, `(.L_x_197) ;  /* 0x000000000f0c7348 */ /* 0x020fea0003c00000 */
[----:B------:R-:W-:Y:S02]  /*7310*/  ELECT P6, UR62, PT ;  /* 0x00000000003e782f */ /* 0x000fe400038c0000 */
[----:B------:R-:W-:Y:S01]  /*7320*/  MOV R14, UR62 ;  /* 0x0000003e000e7c02 */ /* 0x000fe20008000f00 */
[----:B-----5:R-:W-:Y:S10]  /*7330*/  ENDCOLLECTIVE ;  /* 0x000000000000791b */ /* 0x020ff40003800000 */
.L_x_197:
[----:B------:R-:W-:Y:S05]  /*7340*/  BSYNC B1 ;  /* 0x0000000000017941 */ /* 0x000fea0003800000 */
.L_x_196:
[----:B------:R-:W-:Y:S05]  /*7350*/  BRA `(.L_x_198) ;  /* 0xffffffec004c7947 */ /* 0x000fea000383ffff */
.L_x_172:
[----:B-1----:R1:W2:Y:S02]  /*7360*/  SYNCS.PHASECHK.TRANS64.TRYWAIT P1, [R13+URZ+0x48], R6 ;  /* 0x000048060d0075a7 */ /* 0x0022a4000802017f */
[----:B--2---:R-:W-:Y:S05]  /*7370*/  @!P1 NANOSLEEP.SYNCS 0x989680 ;  /* 0x009896800000995d */ /* 0x004fea0003900000 */
[----:B------:R-:W2:Y:S02]  /*7380*/  @!P1 SYNCS.PHASECHK.TRANS64 P1, [R13+URZ+0x48], R6 ;  /* 0x000048060d0095a7 */ /* 0x000ea4000802007f */
[----:B--2---:R-:W-:Y:S05]  /*7390*/  @!P1 BRA `(.L_x_172) ;  /* 0xfffffffc00f09947 */ /* 0x004fea000383ffff */
[----:B------:R-:W-:Y:S05]  /*73a0*/  BRA `(.L_x_199) ;  /* 0xffffffec00807947 */ /* 0x000fea000383ffff */
.L_x_181:
[----:B------:R-:W-:Y:S01]  /*73b0*/  BSSY B0, `(.L_x_200) ;  /* 0x0000006000007945 */ /* 0x000fe20003800000 */
[----:B------:R-:W-:-:S07]  /*73c0*/  IMAD.MOV.U32 R15, RZ, RZ, -0x1 ;  /* 0xffffffffff0f7424 */ /* 0x000fce00078e00ff */
[----:B-----5:R-:W-:Y:S05]  /*73d0*/  WARPSYNC.COLLECTIVE R15, `(.L_x_201) ;  /* 0x000000000f0c7348 */ /* 0x020fea0003c00000 */
[----:B------:R-:W-:Y:S02]  /*73e0*/  ELECT P6, UR62, PT ;  /* 0x00000000003e782f */ /* 0x000fe400038c0000 */
[----:B------:R-:W-:Y:S01]  /*73f0*/  MOV R14, UR62 ;  /* 0x0000003e000e7c02 */ /* 0x000fe20008000f00 */
[----:B-----5:R-:W-:Y:S10]  /*7400*/  ENDCOLLECTIVE ;  /* 0x000000000000791b */ /* 0x020ff40003800000 */
.L_x_201:
[----:B------:R-:W-:Y:S05]  /*7410*/  BSYNC B0 ;  /* 0x0000000000007941 */ /* 0x000fea0003800000 */
.L_x_200:
[----:B------:R-:W-:Y:S05]  /*7420*/  BRA `(.L_x_202) ;  /* 0xfffffff400e87947 */ /* 0x000fea000383ffff */
.L_x_185:
[----:B0-----:R0:W1:Y:S02]  /*7430*/  SYNCS.PHASECHK.TRANS64.TRYWAIT P0, [R7+URZ], R2 ;  /* 0x00000002070075a7 */ /* 0x001064000800017f */
[----:B-1----:R-:W-:Y:S05]  /*7440*/  @!P0 NANOSLEEP.SYNCS 0x989680 ;  /* 0x009896800000895d */ /* 0x002fea0003900000 */
[----:B------:R-:W1:Y:S02]  /*7450*/  @!P0 SYNCS.PHASECHK.TRANS64 P0, [R7+URZ], R2 ;  /* 0x00000002070085a7 */ /* 0x000e64000800007f */
[----:B-1----:R-:W-:Y:S05]  /*7460*/  @!P0 BRA `(.L_x_185) ;  /* 0xfffffffc00f08947 */ /* 0x002fea000383ffff */
[----:B------:R-:W-:Y:S05]  /*7470*/  BRA `(.L_x_203) ;  /* 0xfffffff800287947 */ /* 0x000fea000383ffff */
.L_x_186:
[----:B0-----:R0:W1:Y:S02]  /*7480*/  SYNCS.PHASECHK.TRANS64.TRYWAIT P0, [R6+URZ], R3 ;  /* 0x00000003060075a7 */ /* 0x001064000800017f */
[----:B-1----:R-:W-:Y:S05]  /*7490*/  @!P0 NANOSLEEP.SYNCS 0x989680 ;  /* 0x009896800000895d */ /* 0x002fea0003900000 */
[----:B------:R-:W1:Y:S02]  /*74a0*/  @!P0 SYNCS.PHASECHK.TRANS64 P0, [R6+URZ], R3 ;  /* 0x00000003060085a7 */ /* 0x000e64000800007f */
[----:B-1----:R-:W-:Y:S05]  /*74b0*/  @!P0 BRA `(.L_x_186) ;  /* 0xfffffffc00f08947 */ /* 0x002fea000383ffff */
[----:B------:R-:W-:Y:S05]  /*74c0*/  BRA `(.L_x_204) ;  /* 0xfffffff800387947 */ /* 0x000fea000383ffff */
.L_x_187:
[----:B0-----:R0:W1:Y:S02]  /*74d0*/  SYNCS.PHASECHK.TRANS64.TRYWAIT P0, [R7+URZ], R4 ;  /* 0x00000004070075a7 */ /* 0x001064000800017f */
[----:B-1----:R-:W-:Y:S05]  /*74e0*/  @!P0 NANOSLEEP.SYNCS 0x989680 ;  /* 0x009896800000895d */ /* 0x002fea0003900000 */
[----:B------:R-:W1:Y:S02]  /*74f0*/  @!P0 SYNCS.PHASECHK.TRANS64 P0, [R7+URZ], R4 ;  /* 0x00000004070085a7 */ /* 0x000e64000800007f */
[----:B-1----:R-:W-:Y:S05]  /*7500*/  @!P0 BRA `(.L_x_187) ;  /* 0xfffffffc00f08947 */ /* 0x002fea000383ffff */
[----:B------:R-:W-:Y:S05]  /*7510*/  BRA `(.L_x_205) ;  /* 0xfffffff800487947 */ /* 0x000fea000383ffff */
.L_x_188:
[----:B0-----:R0:W1:Y:S02]  /*7520*/  SYNCS.PHASECHK.TRANS64.TRYWAIT P0, [R6+URZ], R3 ;  /* 0x00000003060075a7 */ /* 0x001064000800017f */
[----:B-1----:R-:W-:Y:S05]  /*7530*/  @!P0 NANOSLEEP.SYNCS 0x989680 ;  /* 0x009896800000895d */ /* 0x002fea0003900000 */
[----:B------:R-:W1:Y:S02]  /*7540*/  @!P0 SYNCS.PHASECHK.TRANS64 P0, [R6+URZ], R3 ;  /* 0x00000003060085a7 */ /* 0x000e64000800007f */
[----:B-1----:R-:W-:Y:S05]  /*7550*/  @!P0 BRA `(.L_x_188) ;  /* 0xfffffffc00f08947 */ /* 0x002fea000383ffff */
[----:B------:R-:W-:Y:S05]  /*7560*/  BRA `(.L_x_206) ;  /* 0xfffffff800587947 */ /* 0x000fea000383ffff */
.L_x_189:
[----:B0-----:R0:W1:Y:S02]  /*7570*/  SYNCS.PHASECHK.TRANS64.TRYWAIT P0, [R7+URZ], R4 ;  /* 0x00000004070075a7 */ /* 0x001064000800017f */
[----:B-1----:R-:W-:Y:S05]  /*7580*/  @!P0 NANOSLEEP.SYNCS 0x989680 ;  /* 0x009896800000895d */ /* 0x002fea0003900000 */
[----:B------:R-:W1:Y:S02]  /*7590*/  @!P0 SYNCS.PHASECHK.TRANS64 P0, [R7+URZ], R4 ;  /* 0x00000004070085a7 */ /* 0x000e64000800007f */
[----:B-1----:R-:W-:Y:S05]  /*75a0*/  @!P0 BRA `(.L_x_189) ;  /* 0xfffffffc00f08947 */ /* 0x002fea000383ffff */
[----:B------:R-:W-:Y:S05]  /*75b0*/  BRA `(.L_x_207) ;  /* 0xfffffff800687947 */ /* 0x000fea000383ffff */
.L_x_190:
[----:B0-----:R0:W1:Y:S02]  /*75c0*/  SYNCS.PHASECHK.TRANS64.TRYWAIT P0, [R6+URZ], R3 ;  /* 0x00000003060075a7 */ /* 0x001064000800017f */
[----:B-1----:R-:W-:Y:S05]  /*75d0*/  @!P0 NANOSLEEP.SYNCS 0x989680 ;  /* 0x009896800000895d */ /* 0x002fea0003900000 */
[----:B------:R-:W1:Y:S02]  /*75e0*/  @!P0 SYNCS.PHASECHK.TRANS64 P0, [R6+URZ], R3 ;  /* 0x00000003060085a7 */ /* 0x000e64000800007f */
[----:B-1----:R-:W-:Y:S05]  /*75f0*/  @!P0 BRA `(.L_x_190) ;  /* 0xfffffffc00f08947 */ /* 0x002fea000383ffff */
[----:B------:R-:W-:Y:S05]  /*7600*/  BRA `(.L_x_208) ;  /* 0xfffffff800787947 */ /* 0x000fea000383ffff */
.L_x_191:
[----:B0-----:R0:W1:Y:S02]  /*7610*/  SYNCS.PHASECHK.TRANS64.TRYWAIT P0, [R7+URZ], R4 ;  /* 0x00000004070075a7 */ /* 0x001064000800017f */
[----:B-1----:R-:W-:Y:S05]  /*7620*/  @!P0 NANOSLEEP.SYNCS 0x989680 ;  /* 0x009896800000895d */ /* 0x002fea0003900000 */
[----:B------:R-:W1:Y:S02]  /*7630*/  @!P0 SYNCS.PHASECHK.TRANS64 P0, [R7+URZ], R4 ;  /* 0x00000004070085a7 */ /* 0x000e64000800007f */
[----:B-1----:R-:W-:Y:S05]  /*7640*/  @!P0 BRA `(.L_x_191) ;  /* 0xfffffffc00f08947 */ /* 0x002fea000383ffff */
[----:B------:R-:W-:Y:S05]  /*7650*/  BRA `(.L_x_209) ;  /* 0xfffffff800887947 */ /* 0x000fea000383ffff */
.L_x_192:
[----:B-1----:R1:W2:Y:S02]  /*7660*/  SYNCS.PHASECHK.TRANS64.TRYWAIT P0, [R6+URZ], R3 ;  /* 0x00000003060075a7 */ /* 0x0022a4000800017f */
[----:B--2---:R-:W-:Y:S05]  /*7670*/  @!P0 NANOSLEEP.SYNCS 0x989680 ;  /* 0x009896800000895d */ /* 0x004fea0003900000 */
[----:B------:R-:W2:Y:S02]  /*7680*/  @!P0 SYNCS.PHASECHK.TRANS64 P0, [R6+URZ], R3 ;  /* 0x00000003060085a7 */ /* 0x000ea4000800007f */
[----:B--2---:R-:W-:Y:S05]  /*7690*/  @!P0 BRA `(.L_x_192) ;  /* 0xfffffffc00f08947 */ /* 0x004fea000383ffff */
[----:B------:R-:W-:Y:S05]  /*76a0*/  BRA `(.L_x_210) ;  /* 0xfffffff800907947 */ /* 0x000fea000383ffff */
.L_x_211:
[----:B------:R-:W-:-:S00]  /*76b0*/  BRA `(.L_x_211) ;  /* 0xfffffffc00fc7947 */ /* 0x000fc0000383ffff */
[----:B------:R-:W-:-:S00]  /*76c0*/  NOP ;  /* 0x0000000000007918 */ /* 0x000fc00000000000 */
        /* <DEDUP_REMOVED lines=11> */
.L_x_212:


//--------------------- .nv.global.init           --------------------------
	.section	.nv.global.init,"aw",@progbits
.nv.global.init:
	.type		$str$22,@object
	.size		$str$22,($str$23 - $str$22)
$str$22:
        /*0000*/ 	.byte	0x6b, 0x5f, 0x74, 0x69, 0x6c, 0x65, 0x5f, 0x63, 0x6f, 0x75, 0x6e, 0x74, 0x20, 0x3e, 0x3d, 0x20
        /*0010*/ 	.byte	0x31, 0x00
	.type		$str$23,@object
	.size		$str$23,(__unnamed_1 - $str$23)
$str$23:
        /*0012*/ 	.byte	0x2f, 0x74, 0x6d, 0x70, 0x2f, 0x63, 0x75, 0x74, 0x6c, 0x61, 0x73, 0x73, 0x5f, 0x73, 0x77, 0x65
        /*0022*/ 	.byte	0x65, 0x70, 0x5f, 0x73, 0x72, 0x63, 0x2f, 0x69, 0x6e, 0x63, 0x6c, 0x75, 0x64, 0x65, 0x2f, 0x63
        /*0032*/ 	.byte	0x75, 0x74, 0x6c, 0x61, 0x73, 0x73, 0x2f, 0x67, 0x65, 0x6d, 0x6d, 0x2f, 0x63, 0x6f, 0x6c, 0x6c
        /*0042*/ 	.byte	0x65, 0x63, 0x74, 0x69, 0x76, 0x65, 0x2f, 0x73, 0x6d, 0x39, 0x30, 0x5f, 0x6d, 0x6d, 0x61, 0x5f
        /*0052*/ 	.byte	0x74, 0x6d, 0x61, 0x5f, 0x67, 0x6d, 0x6d, 0x61, 0x5f, 0x73, 0x73, 0x5f, 0x77, 0x61, 0x72, 0x70
        /*0062*/ 	.byte	0x73, 0x70, 0x65, 0x63, 0x69, 0x61, 0x6c, 0x69, 0x7a, 0x65, 0x64, 0x2e, 0x68, 0x70, 0x70, 0x00
	.type		__unnamed_1,@object
	.size		__unnamed_1,(.L_0 - __unnamed_1)
__unnamed_1:
        /*0072*/ 	.byte	0x76, 0x6f, 0x69, 0x64, 0x20, 0x63, 0x75, 0x74, 0x6c, 0x61, 0x73, 0x73, 0x3a, 0x3a, 0x67, 0x65
        /* <DEDUP_REMOVED lines=175> */
        /*0b72*/ 	.byte	0x64, 0x65, 0x6e, 0x74, 0x69, 0x74, 0x79, 0x5d, 0x00
.L_0:


//--------------------- .nv.shared._ZN7cutlass13device_kernelINS_4gemm6kernel13GemmUniversalIN4cute5tupleIJiiiiEEENS1_10collective13CollectiveMmaINS1_34MainloopSm90TmaGmmaWarpSpecializedILi9ENS5_IJNS4_1CILi8EEENSA_ILi1EEESC_EEENS1_32KernelTmaWarpSpecializedPingpongEEENS5_IJNSA_ILi64EEENSA_ILi128EEENSA_ILi32EEEEEEfNS5_IJlSC_lEEEfSK_NS4_8TiledMMAINS4_8MMA_AtomIJNS4_4SM904GMMA30MMA_64x128x8_F32TF32TF32_SS_TNILNSO_7ScaleInE1ELSQ_1EEEEEENS4_6LayoutINS5_IJSC_SC_SC_EEENS5_IJNSA_ILi0EEESV_SV_EEEEENS5_IJNS4_10UnderscoreESY_SY_EEEEENS4_13SM90_TMA_LOADENS4_14ComposedLayoutINS4_7SwizzleILi3ELi4ELi3EEENS4_18smem_ptr_flag_bitsILi32EEENST_INS5_IJSB_SI_EEENS5_IJSI_SC_EEEEEEEvNS4_8identityENS4_23SM90_TMA_LOAD_MULTICASTES1A_vS1B_EENS_8epilogue10collective6detail29Sm90TmaWarpSpecializedAdapterINS1F_15DefaultEpilogueIfSK_SK_NS1E_6thread17LinearCombinationIfLi1EffLNS1J_9ScaleType4KindE0ELNS_15FloatRoundStyleE2EfEENS1_15EpilogueDefaultEEEEEvvEEEEvNT_6ParamsE --------------------------
	.section	.nv.shared._ZN7cutlass13device_kernelINS_4gemm6kernel13GemmUniversalIN4cute5tupleIJiiiiEEENS1_10collective13CollectiveMmaINS1_34MainloopSm90TmaGmmaWarpSpecializedILi9ENS5_IJNS4_1CILi8EEENSA_ILi1EEESC_EEENS1_32KernelTmaWarpSpecializedPingpongEEENS5_IJNSA_ILi64EEENSA_ILi128EEENSA_ILi32EEEEEEfNS5_IJlSC_lEEEfSK_NS4_8TiledMMAINS4_8MMA_AtomIJNS4_4SM904GMMA30MMA_64x128x8_F32TF32TF32_SS_TNILNSO_7ScaleInE1ELSQ_1EEEEEENS4_6LayoutINS5_IJSC_SC_SC_EEENS5_IJNSA_ILi0EEESV_SV_EEEEENS5_IJNS4_10UnderscoreESY_SY_EEEEENS4_13SM90_TMA_LOADENS4_14ComposedLayoutINS4_7SwizzleILi3ELi4ELi3EEENS4_18smem_ptr_flag_bitsILi32EEENST_INS5_IJSB_SI_EEENS5_IJSI_SC_EEEEEEEvNS4_8identityENS4_23SM90_TMA_LOAD_MULTICASTES1A_vS1B_EENS_8epilogue10collective6detail29Sm90TmaWarpSpecializedAdapterINS1F_15DefaultEpilogueIfSK_SK_NS1E_6thread17LinearCombinationIfLi1EffLNS1J_9ScaleType4KindE0ELNS_15FloatRoundStyleE2EfEENS1_15EpilogueDefaultEEEEEvvEEEEvNT_6ParamsE,"aw",@nobits
	.sectionflags	@""
	.align	16
	.zero		1024


//--------------------- .nv.shared.reserved.0     --------------------------
	.section	.nv.shared.reserved.0,"aw",@nobits
	.weak		__nv_reservedSMEM_offset_0_alias
	.size		__nv_reservedSMEM_offset_0_alias, 0, 0
	.other		__nv_reservedSMEM_offset_0_alias,@"STO_CUDA_RESERVED_SHARED STV_DEFAULT"
__nv_reservedSMEM_offset_0_alias:
	.zero		0


//--------------------- .nv.global                --------------------------
	.section	.nv.global,"aw",@nobits
.nv.global:
	.type		_ZN40_INTERNAL_a7ecf646_4_k_cu_fb434970_199604cute1_E,@object
	.size		_ZN40_INTERNAL_a7ecf646_4_k_cu_fb434970_199604cute1_E,(_ZN40_INTERNAL_a7ecf646_4_k_cu_fb434970_199604cuda3std3__45__cpo6cbeginE - _ZN40_INTERNAL_a7ecf646_4_k_cu_fb434970_199604cute1_E)
_ZN40_INTERNAL_a7ecf646_4_k_cu_fb434970_199604cute1_E:
	.zero		1
	.type		_ZN40_INTERNAL_a7ecf646_4_k_cu_fb434970_199604cuda3std3__45__cpo6cbeginE,@object
	.size		_ZN40_INTERNAL_a7ecf646_4_k_cu_fb434970_199604cuda3std3__45__cpo6cbeginE,(_ZN40_INTERNAL_a7ecf646_4_k_cu_fb434970_199604cuda3std3__48in_placeE - _ZN40_INTERNAL_a7ecf646_4_k_cu_fb434970_199604cuda3std3__45__cpo6cbeginE)
_ZN40_INTERNAL_a7ecf646_4_k_cu_fb434970_199604cuda3std3__45__cpo6cbeginE:
	.zero		1
	.type		_ZN40_INTERNAL_a7ecf646_4_k_cu_fb434970_199604cuda3std3__48in_placeE,@object
	.size		_ZN40_INTERNAL_a7ecf646_4_k_cu_fb434970_199604cuda3std3__48in_placeE,(_ZN40_INTERNAL_a7ecf646_4_k_cu_fb434970_199604cuda3std6ranges3__45__cpo9iter_moveE - _ZN40_INTERNAL_a7ecf646_4_k_cu_fb434970_199604cuda3std3__48in_placeE)
_ZN40_INTERNAL_a7ecf646_4_k_cu_fb434970_199604cuda3std3__48in_placeE:
	.zero		1
	.type		_ZN40_INTERNAL_a7ecf646_4_k_cu_fb434970_199604cuda3std6ranges3__45__cpo9iter_moveE,@object
	.size		_ZN40_INTERNAL_a7ecf646_4_k_cu_fb434970_199604cuda3std6ranges3__45__cpo9iter_moveE,(_ZN40_INTERNAL_a7ecf646_4_k_cu_fb434970_199604cuda3std3__45__cpo5beginE - _ZN40_INTERNAL_a7ecf646_4_k_cu_fb434970_199604cuda3std6ranges3__45__cpo9iter_moveE)
_ZN40_INTERNAL_a7ecf646_4_k_cu_fb434970_199604cuda3std6ranges3__45__cpo9iter_moveE:
	.zero		1
	.type		_ZN40_INTERNAL_a7ecf646_4_k_cu_fb434970_199604cuda3std3__45__cpo5beginE,@object
	.size		_ZN40_INTERNAL_a7ecf646_4_k_cu_fb434970_199604cuda3std3__45__cpo5beginE,(_ZN40_INTERNAL_a7ecf646_4_k_cu_fb434970_199604cuda3std3__442_GLOBAL__N__a7ecf646_4_k_cu_fb434970_199606ignoreE - _ZN40_INTERNAL_a7ecf646_4_k_cu_fb434970_199604cuda3std3__45__cpo5beginE)
_ZN40_INTERNAL_a7ecf646_4_k_cu_fb434970_199604cuda3std3__45__cpo5beginE:
	.zero		1
	.type		_ZN40_INTERNAL_a7ecf646_4_k_cu_fb434970_199604cuda3std3__442_GLOBAL__N__a7ecf646_4_k_cu_fb434970_199606ignoreE,@object
	.size		_ZN40_INTERNAL_a7ecf646_4_k_cu_fb434970_199604cuda3std3__442_GLOBAL__N__a7ecf646_4_k_cu_fb434970_199606ignoreE,(_ZN40_INTERNAL_a7ecf646_4_k_cu_fb434970_199604cute7productE - _ZN40_INTERNAL_a7ecf646_4_k_cu_fb434970_199604cuda3std3__442_GLOBAL__N__a7ecf646_4_k_cu_fb434970_199606ignoreE)
_ZN40_INTERNAL_a7ecf646_4_k_cu_fb434970_199604cuda3std3__442_GLOBAL__N__a7ecf646_4_k_cu_fb434970_199606ignoreE:
	.zero		1
	.type		_ZN40_INTERNAL_a7ecf646_4_k_cu_fb434970_199604cute7productE,@object
	.size		_ZN40_INTERNAL_a7ecf646_4_k_cu_fb434970_199604cute7productE,(_ZN40_INTERNAL_a7ecf646_4_k_cu_fb434970_199604cuda3std3__45__cpo3endE - _ZN40_INTERNAL_a7ecf646_4_k_cu_fb434970_199604cute7productE)
_ZN40_INTERNAL_a7ecf646_4_k_cu_fb434970_199604cute7productE:
	.zero		1
	.type		_ZN40_INTERNAL_a7ecf646_4_k_cu_fb434970_199604cuda3std3__45__cpo3endE,@object
	.size		_ZN40_INTERNAL_a7ecf646_4_k_cu_fb434970_199604cuda3std3__45__cpo3endE,(_ZN40_INTERNAL_a7ecf646_4_k_cu_fb434970_199604cuda3std3__419piecewise_constructE - _ZN40_INTERNAL_a7ecf646_4_k_cu_fb434970_199604cuda3std3__45__cpo3endE)
_ZN40_INTERNAL_a7ecf646_4_k_cu_fb434970_199604cuda3std3__45__cpo3endE:
	.zero		1
	.type		_ZN40_INTERNAL_a7ecf646_4_k_cu_fb434970_199604cuda3std3__419piecewise_constructE,@object
	.size		_ZN40_INTERNAL_a7ecf646_4_k_cu_fb434970_199604cuda3std3__419piecewise_constructE,(_ZN40_INTERNAL_a7ecf646_4_k_cu_fb434970_199604cuda3std3__45__cpo4cendE - _ZN40_INTERNAL_a7ecf646_4_k_cu_fb434970_199604cuda3std3__419piecewise_constructE)
_ZN40_INTERNAL_a7ecf646_4_k_cu_fb434970_199604cuda3std3__419piecewise_constructE:
	.zero		1
	.type		_ZN40_INTERNAL_a7ecf646_4_k_cu_fb434970_199604cuda3std3__45__cpo4cendE,@object
	.size		_ZN40_INTERNAL_a7ecf646_4_k_cu_fb434970_199604cuda3std3__45__cpo4cendE,(_ZN40_INTERNAL_a7ecf646_4_k_cu_fb434970_199604cuda3std6ranges3__45__cpo4swapE - _ZN40_INTERNAL_a7ecf646_4_k_cu_fb434970_199604cuda3std3__45__cpo4cendE)
_ZN40_INTERNAL_a7ecf646_4_k_cu_fb434970_199604cuda3std3__45__cpo4cendE:
	.zero		1
	.type		_ZN40_INTERNAL_a7ecf646_4_k_cu_fb434970_199604cuda3std6ranges3__45__cpo4swapE,@object
	.size		_ZN40_INTERNAL_a7ecf646_4_k_cu_fb434970_199604cuda3std6ranges3__45__cpo4swapE,(.L_8 - _ZN40_INTERNAL_a7ecf646_4_k_cu_fb434970_199604cuda3std6ranges3__45__cpo4swapE)
_ZN40_INTERNAL_a7ecf646_4_k_cu_fb434970_199604cuda3std6ranges3__45__cpo4swapE:
	.zero		1
.L_8:


//--------------------- .nv.constant0._ZN7cutlass13device_kernelINS_4gemm6kernel13GemmUniversalIN4cute5tupleIJiiiiEEENS1_10collective13CollectiveMmaINS1_34MainloopSm90TmaGmmaWarpSpecializedILi9ENS5_IJNS4_1CILi8EEENSA_ILi1EEESC_EEENS1_32KernelTmaWarpSpecializedPingpongEEENS5_IJNSA_ILi64EEENSA_ILi128EEENSA_ILi32EEEEEEfNS5_IJlSC_lEEEfSK_NS4_8TiledMMAINS4_8MMA_AtomIJNS4_4SM904GMMA30MMA_64x128x8_F32TF32TF32_SS_TNILNSO_7ScaleInE1ELSQ_1EEEEEENS4_6LayoutINS5_IJSC_SC_SC_EEENS5_IJNSA_ILi0EEESV_SV_EEEEENS5_IJNS4_10UnderscoreESY_SY_EEEEENS4_13SM90_TMA_LOADENS4_14ComposedLayoutINS4_7SwizzleILi3ELi4ELi3EEENS4_18smem_ptr_flag_bitsILi32EEENST_INS5_IJSB_SI_EEENS5_IJSI_SC_EEEEEEEvNS4_8identityENS4_23SM90_TMA_LOAD_MULTICASTES1A_vS1B_EENS_8epilogue10collective6detail29Sm90TmaWarpSpecializedAdapterINS1F_15DefaultEpilogueIfSK_SK_NS1E_6thread17LinearCombinationIfLi1EffLNS1J_9ScaleType4KindE0ELNS_15FloatRoundStyleE2EfEENS1_15EpilogueDefaultEEEEEvvEEEEvNT_6ParamsE --------------------------
	.section	.nv.constant0._ZN7cutlass13device_kernelINS_4gemm6kernel13GemmUniversalIN4cute5tupleIJiiiiEEENS1_10collective13CollectiveMmaINS1_34MainloopSm90TmaGmmaWarpSpecializedILi9ENS5_IJNS4_1CILi8EEENSA_ILi1EEESC_EEENS1_32KernelTmaWarpSpecializedPingpongEEENS5_IJNSA_ILi64EEENSA_ILi128EEENSA_ILi32EEEEEEfNS5_IJlSC_lEEEfSK_NS4_8TiledMMAINS4_8MMA_AtomIJNS4_4SM904GMMA30MMA_64x128x8_F32TF32TF32_SS_TNILNSO_7ScaleInE1ELSQ_1EEEEEENS4_6LayoutINS5_IJSC_SC_SC_EEENS5_IJNSA_ILi0EEESV_SV_EEEEENS5_IJNS4_10UnderscoreESY_SY_EEEEENS4_13SM90_TMA_LOADENS4_14ComposedLayoutINS4_7SwizzleILi3ELi4ELi3EEENS4_18smem_ptr_flag_bitsILi32EEENST_INS5_IJSB_SI_EEENS5_IJSI_SC_EEEEEEEvNS4_8identityENS4_23SM90_TMA_LOAD_MULTICASTES1A_vS1B_EENS_8epilogue10collective6detail29Sm90TmaWarpSpecializedAdapterINS1F_15DefaultEpilogueIfSK_SK_NS1E_6thread17LinearCombinationIfLi1EffLNS1J_9ScaleType4KindE0ELNS_15FloatRoundStyleE2EfEENS1_15EpilogueDefaultEEEEEvvEEEEvNT_6ParamsE,"a",@progbits
	.sectionflags	@""
	.align	4
.nv.constant0._ZN7cutlass13device_kernelINS_4gemm6kernel13GemmUniversalIN4cute5tupleIJiiiiEEENS1_10collective13CollectiveMmaINS1_34MainloopSm90TmaGmmaWarpSpecializedILi9ENS5_IJNS4_1CILi8EEENSA_ILi1EEESC_EEENS1_32KernelTmaWarpSpecializedPingpongEEENS5_IJNSA_ILi64EEENSA_ILi128EEENSA_ILi32EEEEEEfNS5_IJlSC_lEEEfSK_NS4_8TiledMMAINS4_8MMA_AtomIJNS4_4SM904GMMA30MMA_64x128x8_F32TF32TF32_SS_TNILNSO_7ScaleInE1ELSQ_1EEEEEENS4_6LayoutINS5_IJSC_SC_SC_EEENS5_IJNSA_ILi0EEESV_SV_EEEEENS5_IJNS4_10UnderscoreESY_SY_EEEEENS4_13SM90_TMA_LOADENS4_14ComposedLayoutINS4_7SwizzleILi3ELi4ELi3EEENS4_18smem_ptr_flag_bitsILi32EEENST_INS5_IJSB_SI_EEENS5_IJSI_SC_EEEEEEEvNS4_8identityENS4_23SM90_TMA_LOAD_MULTICASTES1A_vS1B_EENS_8epilogue10collective6detail29Sm90TmaWarpSpecializedAdapterINS1F_15DefaultEpilogueIfSK_SK_NS1E_6thread17LinearCombinationIfLi1EffLNS1J_9ScaleType4KindE0ELNS_15FloatRoundStyleE2EfEENS1_15EpilogueDefaultEEEEEvvEEEEvNT_6ParamsE:
	.zero		1664


//--------------------- SYMBOLS --------------------------

	.type		.nv.reservedSmem.offset0,@object
	.size		.nv.reservedSmem.offset0,0x4
	.type		__assertfail,@function
